// auto-generated by cutlass_sweep.gemm — config: {"arch": "sm_90", "cluster_m": 1, "cluster_n": 1, "dtype": "e4m3", "dtype_b": "e4m3", "layout": "nt", "stages": 0, "tile_k": 64, "tile_m": 128, "tile_n": 32}
#include "cutlass/cutlass.h"
#include "cutlass/gemm/collective/collective_builder.hpp"
#include "cutlass/gemm/device/gemm_universal_adapter.h"
#include "cutlass/gemm/kernel/gemm_universal.hpp"
#include "cutlass/epilogue/collective/collective_builder.hpp"

using ElemA = cutlass::float_e4m3_t;
using ElemB = cutlass::float_e4m3_t;
using ElemCD = cutlass::float_e4m3_t;
using Acc  = float;
using TileShape    = cute::Shape<cute::_128, cute::_32, cute::_64>;
using ClusterShape = cute::Shape<cute::_1, cute::_1, cute::_1>;

using CollectiveEpilogue = typename cutlass::epilogue::collective::CollectiveBuilder<
    cutlass::arch::Sm90, cutlass::arch::OpClassTensorOp,
    TileShape, ClusterShape,
    cutlass::epilogue::collective::EpilogueTileAuto,
    Acc, Acc,
    ElemCD, cutlass::layout::RowMajor, 128 / cutlass::sizeof_bits<ElemCD>::value,
    ElemCD, cutlass::layout::RowMajor, 128 / cutlass::sizeof_bits<ElemCD>::value,
    cutlass::epilogue::collective::EpilogueScheduleAuto
  >::CollectiveOp;

using CollectiveMainloop = typename cutlass::gemm::collective::CollectiveBuilder<
    cutlass::arch::Sm90, cutlass::arch::OpClassTensorOp,
    ElemA, cutlass::layout::RowMajor, 128 / cutlass::sizeof_bits<ElemA>::value,
    ElemB, cutlass::layout::ColumnMajor, 128 / cutlass::sizeof_bits<ElemB>::value,
    Acc,
    TileShape, ClusterShape,
    cutlass::gemm::collective::StageCountAutoCarveout<static_cast<int>(sizeof(typename CollectiveEpilogue::SharedStorage))>,
    cutlass::gemm::collective::KernelScheduleAuto
  >::CollectiveOp;

using GemmKernel = cutlass::gemm::kernel::GemmUniversal<
    cute::Shape<int,int,int,int>,
    CollectiveMainloop,
    CollectiveEpilogue
>;
using Gemm = cutlass::gemm::device::GemmUniversalAdapter<GemmKernel>;

// Force the device kernel symbol into the cubin without needing a host main.
auto* _anchor = &cutlass::device_kernel<GemmKernel>;


// ===== COMPILED SASS (sm_90a) =====

	.target	sm_90a

	.elftype	@"ET_EXEC"


//--------------------- .note.nv.tkinfo           --------------------------
	.section	.note.nv.tkinfo,"",@"SHT_NOTE"
	.sectionflags	@"SHF_NOTE_NV_TKINFO"
	.tkinfo
        /*0018*/ 	.word	0x00000002
        /*0030*/ 	.string	""
        /*0030*/ 	.string	"ptxas"
        /*0030*/ 	.string	"Cuda compilation tools, release 13.0, V13.0.88"
        /*0030*/ 	.string	"Build cuda_13.0.r13.0/compiler.36424714_0"
        /*0030*/ 	.string	"-arch sm_90a -m 64 "



//--------------------- .note.nv.cuinfo           --------------------------
	.section	.note.nv.cuinfo,"",@"SHT_NOTE"
	.sectionflags	@"SHF_NOTE_NV_CUINFO"
        /*0018*/ 	.short	0x0002
        /*001a*/ 	.short	0x005a
        /*001c*/ 	.short	0x0082
	.zero		2


//--------------------- .nv.info                  --------------------------
	.section	.nv.info,"",@"SHT_CUDA_INFO"
	.align	4


	//----- nvinfo : EIATTR_REGCOUNT
	.align		4
        /*0000*/ 	.byte	0x04, 0x2f
        /*0002*/ 	.short	(.L_12 - .L_11)
	.align		4
.L_11:
        /*0004*/ 	.word	index@(_ZN7cutlass13device_kernelINS_4gemm6kernel13GemmUniversalIN4cute5tupleIJiiiiEEENS1_10collective13CollectiveMmaINS1_37MainloopSm90TmaGmmaWarpSpecializedFP8ILi22ENS5_IJNS4_1CILi1EEESB_SB_EEENS1_35KernelTmaWarpSpecializedCooperativeEEENS5_IJNSA_ILi128EEENSA_ILi32EEENSA_ILi64EEEEEENS_12float_e4m3_tENS5_IJlSB_lEEESJ_SK_NS4_8TiledMMAINS4_8MMA_AtomIJNS4_4SM904GMMA30MMA_64x32x32_F32E4M3E4M3_SS_TNILNSO_7ScaleInE1ELSQ_1EEEEEENS4_6LayoutINS5_IJNSA_ILi2EEESB_SB_EEENS5_IJSB_NSA_ILi0EEESW_EEEEENS5_IJNS4_10UnderscoreESZ_SZ_EEEEENS4_13SM90_TMA_LOADENS4_14ComposedLayoutINS4_7SwizzleILi2ELi4ELi3EEENS4_18smem_ptr_flag_bitsILi8EEENST_INS5_IJNSA_ILi8EEESH_EEENS5_IJSH_SB_EEEEEEEvNS4_8identityES12_S1C_vS1D_EENS_8epilogue10collective6detail29Sm90TmaWarpSpecializedAdapterINS1G_15DefaultEpilogueISJ_SK_SK_NS1F_6thread17LinearCombinationISJ_Li1EffLNS1K_9ScaleType4KindE0ELNS_15FloatRoundStyleE2ESJ_EENS1_15EpilogueDefaultEEEEEvvEEEEvNT_6ParamsE)
        /*0008*/ 	.word	0x000000a8


	//----- nvinfo : EIATTR_FRAME_SIZE
	.align		4
.L_12:
        /*000c*/ 	.byte	0x04, 0x11
        /*000e*/ 	.short	(.L_14 - .L_13)
	.align		4
.L_13:
        /*0010*/ 	.word	index@(_ZN7cutlass13device_kernelINS_4gemm6kernel13GemmUniversalIN4cute5tupleIJiiiiEEENS1_10collective13CollectiveMmaINS1_37MainloopSm90TmaGmmaWarpSpecializedFP8ILi22ENS5_IJNS4_1CILi1EEESB_SB_EEENS1_35KernelTmaWarpSpecializedCooperativeEEENS5_IJNSA_ILi128EEENSA_ILi32EEENSA_ILi64EEEEEENS_12float_e4m3_tENS5_IJlSB_lEEESJ_SK_NS4_8TiledMMAINS4_8MMA_AtomIJNS4_4SM904GMMA30MMA_64x32x32_F32E4M3E4M3_SS_TNILNSO_7ScaleInE1ELSQ_1EEEEEENS4_6LayoutINS5_IJNSA_ILi2EEESB_SB_EEENS5_IJSB_NSA_ILi0EEESW_EEEEENS5_IJNS4_10UnderscoreESZ_SZ_EEEEENS4_13SM90_TMA_LOADENS4_14ComposedLayoutINS4_7SwizzleILi2ELi4ELi3EEENS4_18smem_ptr_flag_bitsILi8EEENST_INS5_IJNSA_ILi8EEESH_EEENS5_IJSH_SB_EEEEEEEvNS4_8identityES12_S1C_vS1D_EENS_8epilogue10collective6detail29Sm90TmaWarpSpecializedAdapterINS1G_15DefaultEpilogueISJ_SK_SK_NS1F_6thread17LinearCombinationISJ_Li1EffLNS1K_9ScaleType4KindE0ELNS_15FloatRoundStyleE2ESJ_EENS1_15EpilogueDefaultEEEEEvvEEEEvNT_6ParamsE)
        /*0014*/ 	.word	0x00000000


	//----- nvinfo : EIATTR_MIN_STACK_SIZE
	.align		4
.L_14:
        /*0018*/ 	.byte	0x04, 0x12
        /*001a*/ 	.short	(.L_16 - .L_15)
	.align		4
.L_15:
        /*001c*/ 	.word	index@(_ZN7cutlass13device_kernelINS_4gemm6kernel13GemmUniversalIN4cute5tupleIJiiiiEEENS1_10collective13CollectiveMmaINS1_37MainloopSm90TmaGmmaWarpSpecializedFP8ILi22ENS5_IJNS4_1CILi1EEESB_SB_EEENS1_35KernelTmaWarpSpecializedCooperativeEEENS5_IJNSA_ILi128EEENSA_ILi32EEENSA_ILi64EEEEEENS_12float_e4m3_tENS5_IJlSB_lEEESJ_SK_NS4_8TiledMMAINS4_8MMA_AtomIJNS4_4SM904GMMA30MMA_64x32x32_F32E4M3E4M3_SS_TNILNSO_7ScaleInE1ELSQ_1EEEEEENS4_6LayoutINS5_IJNSA_ILi2EEESB_SB_EEENS5_IJSB_NSA_ILi0EEESW_EEEEENS5_IJNS4_10UnderscoreESZ_SZ_EEEEENS4_13SM90_TMA_LOADENS4_14ComposedLayoutINS4_7SwizzleILi2ELi4ELi3EEENS4_18smem_ptr_flag_bitsILi8EEENST_INS5_IJNSA_ILi8EEESH_EEENS5_IJSH_SB_EEEEEEEvNS4_8identityES12_S1C_vS1D_EENS_8epilogue10collective6detail29Sm90TmaWarpSpecializedAdapterINS1G_15DefaultEpilogueISJ_SK_SK_NS1F_6thread17LinearCombinationISJ_Li1EffLNS1K_9ScaleType4KindE0ELNS_15FloatRoundStyleE2ESJ_EENS1_15EpilogueDefaultEEEEEvvEEEEvNT_6ParamsE)
        /*0020*/ 	.word	0x00000000
.L_16:


//--------------------- .nv.compat                --------------------------
	.section	.nv.compat,"",@"SHT_CUDA_COMPAT_INFO"
	.align	4
        /*0000*/ 	.byte	0x02, 0x09, 0x01, 0x00, 0x02, 0x02, 0x04, 0x00, 0x02, 0x05, 0x05, 0x00, 0x03, 0x07, 0x01, 0x01
        /*0010*/ 	.byte	0x02, 0x03, 0x01, 0x00, 0x02, 0x06, 0x01, 0x00, 0x04, 0x0b, 0x08, 0x00, 0x00, 0x00, 0x00, 0x00
        /*0020*/ 	.byte	0x00, 0x00, 0x00, 0x00


//--------------------- .nv.info._ZN7cutlass13device_kernelINS_4gemm6kernel13GemmUniversalIN4cute5tupleIJiiiiEEENS1_10collective13CollectiveMmaINS1_37MainloopSm90TmaGmmaWarpSpecializedFP8ILi22ENS5_IJNS4_1CILi1EEESB_SB_EEENS1_35KernelTmaWarpSpecializedCooperativeEEENS5_IJNSA_ILi128EEENSA_ILi32EEENSA_ILi64EEEEEENS_12float_e4m3_tENS5_IJlSB_lEEESJ_SK_NS4_8TiledMMAINS4_8MMA_AtomIJNS4_4SM904GMMA30MMA_64x32x32_F32E4M3E4M3_SS_TNILNSO_7ScaleInE1ELSQ_1EEEEEENS4_6LayoutINS5_IJNSA_ILi2EEESB_SB_EEENS5_IJSB_NSA_ILi0EEESW_EEEEENS5_IJNS4_10UnderscoreESZ_SZ_EEEEENS4_13SM90_TMA_LOADENS4_14ComposedLayoutINS4_7SwizzleILi2ELi4ELi3EEENS4_18smem_ptr_flag_bitsILi8EEENST_INS5_IJNSA_ILi8EEESH_EEENS5_IJSH_SB_EEEEEEEvNS4_8identityES12_S1C_vS1D_EENS_8epilogue10collective6detail29Sm90TmaWarpSpecializedAdapterINS1G_15DefaultEpilogueISJ_SK_SK_NS1F_6thread17LinearCombinationISJ_Li1EffLNS1K_9ScaleType4KindE0ELNS_15FloatRoundStyleE2ESJ_EENS1_15EpilogueDefaultEEEEEvvEEEEvNT_6ParamsE --------------------------
	.section	.nv.info._ZN7cutlass13device_kernelINS_4gemm6kernel13GemmUniversalIN4cute5tupleIJiiiiEEENS1_10collective13CollectiveMmaINS1_37MainloopSm90TmaGmmaWarpSpecializedFP8ILi22ENS5_IJNS4_1CILi1EEESB_SB_EEENS1_35KernelTmaWarpSpecializedCooperativeEEENS5_IJNSA_ILi128EEENSA_ILi32EEENSA_ILi64EEEEEENS_12float_e4m3_tENS5_IJlSB_lEEESJ_SK_NS4_8TiledMMAINS4_8MMA_AtomIJNS4_4SM904GMMA30MMA_64x32x32_F32E4M3E4M3_SS_TNILNSO_7ScaleInE1ELSQ_1EEEEEENS4_6LayoutINS5_IJNSA_ILi2EEESB_SB_EEENS5_IJSB_NSA_ILi0EEESW_EEEEENS5_IJNS4_10UnderscoreESZ_SZ_EEEEENS4_13SM90_TMA_LOADENS4_14ComposedLayoutINS4_7SwizzleILi2ELi4ELi3EEENS4_18smem_ptr_flag_bitsILi8EEENST_INS5_IJNSA_ILi8EEESH_EEENS5_IJSH_SB_EEEEEEEvNS4_8identityES12_S1C_vS1D_EENS_8epilogue10collective6detail29Sm90TmaWarpSpecializedAdapterINS1G_15DefaultEpilogueISJ_SK_SK_NS1F_6thread17LinearCombinationISJ_Li1EffLNS1K_9ScaleType4KindE0ELNS_15FloatRoundStyleE2ESJ_EENS1_15EpilogueDefaultEEEEEvvEEEEvNT_6ParamsE,"",@"SHT_CUDA_INFO"
	.sectionflags	@""
	.align	4


	//----- nvinfo : EIATTR_CUDA_API_VERSION
	.align		4
        /*0000*/ 	.byte	0x04, 0x37
        /*0002*/ 	.short	(.L_18 - .L_17)
.L_17:
        /*0004*/ 	.word	0x00000082


	//----- nvinfo : EIATTR_KPARAM_INFO
	.align		4
.L_18:
        /*0008*/ 	.byte	0x04, 0x17
        /*000a*/ 	.short	(.L_20 - .L_19)
.L_19:
        /*000c*/ 	.word	0x00000000
        /*0010*/ 	.short	0x0000
        /*0012*/ 	.short	0x0070
        /*0014*/ 	.byte	0x00, 0xf0, 0x01, 0x10


	//----- nvinfo : EIATTR_SPARSE_MMA_MASK
	.align		4
.L_20:
        /*0018*/ 	.byte	0x03, 0x50
        /*001a*/ 	.short	0x0000


	//----- nvinfo : EIATTR_MAXREG_COUNT
	.align		4
        /*001c*/ 	.byte	0x03, 0x1b
        /*001e*/ 	.short	0x00a8


	//----- nvinfo : EIATTR_NUM_BARRIERS
	.align		4
        /*0020*/ 	.byte	0x02, 0x4c
        /*0022*/ 	.byte	0x01
	.zero		1


	//----- nvinfo : EIATTR_MERCURY_ISA_VERSION
	.align		4
        /*0024*/ 	.byte	0x03, 0x5f
        /*0026*/ 	.short	0x0101


	//----- nvinfo : EIATTR_INT_WARP_WIDE_INSTR_OFFSETS
	.align		4
        /*0028*/ 	.byte	0x04, 0x31
        /*002a*/ 	.short	(.L_22 - .L_21)


	//   ....[0]....
.L_21:
        /*002c*/ 	.word	0x00000630


	//   ....[1]....
        /*0030*/ 	.word	0x00000640


	//   ....[2]....
        /*0034*/ 	.word	0x00000740


	//----- nvinfo : EIATTR_COOP_GROUP_MASK_REGIDS
	.align		4
.L_22:
        /*0038*/ 	.byte	0x04, 0x29
        /*003a*/ 	.short	(.L_24 - .L_23)


	//   ....[0]....
.L_23:
        /*003c*/ 	.word	0xffffffff


	//   ....[1]....
        /*0040*/ 	.word	0xffffffff


	//   ....[2]....
        /*0044*/ 	.word	0xffffffff


	//   ....[3]....
        /*0048*/ 	.word	0xffffffff


	//   ....[4]....
        /*004c*/ 	.word	0xffffffff


	//----- nvinfo : EIATTR_COOP_GROUP_INSTR_OFFSETS
	.align		4
.L_24:
        /*0050*/ 	.byte	0x04, 0x28
        /*0052*/ 	.short	(.L_26 - .L_25)


	//   ....[0]....
.L_25:
        /*0054*/ 	.word	0x00000060


	//   ....[1]....
        /*0058*/ 	.word	0x00000070


	//   ....[2]....
        /*005c*/ 	.word	0x00000130


	//   ....[3]....
        /*0060*/ 	.word	0x00000530


	//   ....[4]....
        /*0064*/ 	.word	0x00001270


	//----- nvinfo : EIATTR_REG_RECONFIG
	.align		4
.L_26:
        /*0068*/ 	.byte	0x01, 0x54
	.zero		2


	//----- nvinfo : EIATTR_MBARRIER_INSTR_OFFSETS
	.align		4
        /*006c*/ 	.byte	0x04, 0x39
        /*006e*/ 	.short	(.L_28 - .L_27)


	//   ....[0]....
.L_27:
        /*0070*/ 	.word	0x00000250
        /*0074*/ 	.word	0x000000ff
        /*0078*/ 	.word	0x00000000
        /*007c*/ 	.short	0x0100
        /*007e*/ 	.byte	0x08
	.zero		1


	//   ....[1]....
        /*0080*/ 	.word	0x00000260
        /*0084*/ 	.word	0x000000ff
        /*0088*/ 	.word	0x000000b0
        /*008c*/ 	.short	0x0100
        /*008e*/ 	.byte	0x08
	.zero		1


	//   ....[2]....
        /*0090*/ 	.word	0x00000270
        /*0094*/ 	.word	0x000000ff
        /*0098*/ 	.word	0x00000008
        /*009c*/ 	.short	0x0100
        /*009e*/ 	.byte	0x08
	.zero		1


	//   ....[3]....
        /*00a0*/ 	.word	0x00000280
        /*00a4*/ 	.word	0x000000ff
        /*00a8*/ 	.word	0x000000b8
        /*00ac*/ 	.short	0x0100
        /*00ae*/ 	.byte	0x08
	.zero		1


	//   ....[4]....
        /*00b0*/ 	.word	0x00000290
        /*00b4*/ 	.word	0x000000ff
        /*00b8*/ 	.word	0x00000010
        /*00bc*/ 	.short	0x0100
        /*00be*/ 	.byte	0x08
	.zero		1


	//   ....[5]....
        /*00c0*/ 	.word	0x000002a0
        /*00c4*/ 	.word	0x000000ff
        /*00c8*/ 	.word	0x000000c0
        /*00cc*/ 	.short	0x0100
        /*00ce*/ 	.byte	0x08
	.zero		1


	//   ....[6]....
        /*00d0*/ 	.word	0x000002b0
        /*00d4*/ 	.word	0x000000ff
        /*00d8*/ 	.word	0x00000018
        /*00dc*/ 	.short	0x0100
        /*00de*/ 	.byte	0x08
	.zero		1


	//   ....[7]....
        /*00e0*/ 	.word	0x000002c0
        /*00e4*/ 	.word	0x000000ff
        /*00e8*/ 	.word	0x000000c8
        /*00ec*/ 	.short	0x0100
        /*00ee*/ 	.byte	0x08
	.zero		1


	//   ....[8]....
        /*00f0*/ 	.word	0x000002d0
        /*00f4*/ 	.word	0x000000ff
        /*00f8*/ 	.word	0x00000020
        /*00fc*/ 	.short	0x0100
        /*00fe*/ 	.byte	0x08
	.zero		1


	//   ....[9]....
        /*0100*/ 	.word	0x000002e0
        /*0104*/ 	.word	0x000000ff
        /*0108*/ 	.word	0x000000d0
        /*010c*/ 	.short	0x0100
        /*010e*/ 	.byte	0x08
	.zero		1


	//   ....[10]....
        /*0110*/ 	.word	0x000002f0
        /*0114*/ 	.word	0x000000ff
        /*0118*/ 	.word	0x00000028
        /*011c*/ 	.short	0x0100
        /*011e*/ 	.byte	0x08
	.zero		1


	//   ....[11]....
        /*0120*/ 	.word	0x00000300
        /*0124*/ 	.word	0x000000ff
        /*0128*/ 	.word	0x000000d8
        /*012c*/ 	.short	0x0100
        /*012e*/ 	.byte	0x08
	.zero		1


	//   ....[12]....
        /*0130*/ 	.word	0x00000310
        /*0134*/ 	.word	0x000000ff
        /*0138*/ 	.word	0x00000030
        /*013c*/ 	.short	0x0100
        /*013e*/ 	.byte	0x08
	.zero		1


	//   ....[13]....
        /*0140*/ 	.word	0x00000320
        /*0144*/ 	.word	0x000000ff
        /*0148*/ 	.word	0x000000e0
        /*014c*/ 	.short	0x0100
        /*014e*/ 	.byte	0x08
	.zero		1


	//   ....[14]....
        /*0150*/ 	.word	0x00000330
        /*0154*/ 	.word	0x000000ff
        /*0158*/ 	.word	0x00000038
        /*015c*/ 	.short	0x0100
        /*015e*/ 	.byte	0x08
	.zero		1


	//   ....[15]....
        /*0160*/ 	.word	0x00000340
        /*0164*/ 	.word	0x000000ff
        /*0168*/ 	.word	0x000000e8
        /*016c*/ 	.short	0x0100
        /*016e*/ 	.byte	0x08
	.zero		1


	//   ....[16]....
        /*0170*/ 	.word	0x00000350
        /*0174*/ 	.word	0x000000ff
        /*0178*/ 	.word	0x00000040
        /*017c*/ 	.short	0x0100
        /*017e*/ 	.byte	0x08
	.zero		1


	//   ....[17]....
        /*0180*/ 	.word	0x00000360
        /*0184*/ 	.word	0x000000ff
        /*0188*/ 	.word	0x000000f0
        /*018c*/ 	.short	0x0100
        /*018e*/ 	.byte	0x08
	.zero		1


	//   ....[18]....
        /*0190*/ 	.word	0x00000370
        /*0194*/ 	.word	0x000000ff
        /*0198*/ 	.word	0x00000048
        /*019c*/ 	.short	0x0100
        /*019e*/ 	.byte	0x08
	.zero		1


	//   ....[19]....
        /*01a0*/ 	.word	0x00000380
        /*01a4*/ 	.word	0x000000ff
        /*01a8*/ 	.word	0x000000f8
        /*01ac*/ 	.short	0x0100
        /*01ae*/ 	.byte	0x08
	.zero		1


	//   ....[20]....
        /*01b0*/ 	.word	0x00000390
        /*01b4*/ 	.word	0x000000ff
        /*01b8*/ 	.word	0x00000050
        /*01bc*/ 	.short	0x0100
        /*01be*/ 	.byte	0x08
	.zero		1


	//   ....[21]....
        /*01c0*/ 	.word	0x000003a0
        /*01c4*/ 	.word	0x000000ff
        /*01c8*/ 	.word	0x00000100
        /*01cc*/ 	.short	0x0100
        /*01ce*/ 	.byte	0x08
	.zero		1


	//   ....[22]....
        /*01d0*/ 	.word	0x000003b0
        /*01d4*/ 	.word	0x000000ff
        /*01d8*/ 	.word	0x00000058
        /*01dc*/ 	.short	0x0100
        /*01de*/ 	.byte	0x08
	.zero		1


	//   ....[23]....
        /*01e0*/ 	.word	0x000003c0
        /*01e4*/ 	.word	0x000000ff
        /*01e8*/ 	.word	0x00000108
        /*01ec*/ 	.short	0x0100
        /*01ee*/ 	.byte	0x08
	.zero		1


	//   ....[24]....
        /*01f0*/ 	.word	0x000003d0
        /*01f4*/ 	.word	0x000000ff
        /*01f8*/ 	.word	0x00000060
        /*01fc*/ 	.short	0x0100
        /*01fe*/ 	.byte	0x08
	.zero		1


	//   ....[25]....
        /*0200*/ 	.word	0x000003e0
        /*0204*/ 	.word	0x000000ff
        /*0208*/ 	.word	0x00000110
        /*020c*/ 	.short	0x0100
        /*020e*/ 	.byte	0x08
	.zero		1


	//   ....[26]....
        /*0210*/ 	.word	0x000003f0
        /*0214*/ 	.word	0x000000ff
        /*0218*/ 	.word	0x00000068
        /*021c*/ 	.short	0x0100
        /*021e*/ 	.byte	0x08
	.zero		1


	//   ....[27]....
        /*0220*/ 	.word	0x00000400
        /*0224*/ 	.word	0x000000ff
        /*0228*/ 	.word	0x00000118
        /*022c*/ 	.short	0x0100
        /*022e*/ 	.byte	0x08
	.zero		1


	//   ....[28]....
        /*0230*/ 	.word	0x00000410
        /*0234*/ 	.word	0x000000ff
        /*0238*/ 	.word	0x00000070
        /*023c*/ 	.short	0x0100
        /*023e*/ 	.byte	0x08
	.zero		1


	//   ....[29]....
        /*0240*/ 	.word	0x00000420
        /*0244*/ 	.word	0x000000ff
        /*0248*/ 	.word	0x00000120
        /*024c*/ 	.short	0x0100
        /*024e*/ 	.byte	0x08
	.zero		1


	//   ....[30]....
        /*0250*/ 	.word	0x00000430
        /*0254*/ 	.word	0x000000ff
        /*0258*/ 	.word	0x00000078
        /*025c*/ 	.short	0x0100
        /*025e*/ 	.byte	0x08
	.zero		1


	//   ....[31]....
        /*0260*/ 	.word	0x00000440
        /*0264*/ 	.word	0x000000ff
        /*0268*/ 	.word	0x00000128
        /*026c*/ 	.short	0x0100
        /*026e*/ 	.byte	0x08
	.zero		1


	//   ....[32]....
        /*0270*/ 	.word	0x00000450
        /*0274*/ 	.word	0x000000ff
        /*0278*/ 	.word	0x00000080
        /*027c*/ 	.short	0x0100
        /*027e*/ 	.byte	0x08
	.zero		1


	//   ....[33]....
        /*0280*/ 	.word	0x00000460
        /*0284*/ 	.word	0x000000ff
        /*0288*/ 	.word	0x00000130
        /*028c*/ 	.short	0x0100
        /*028e*/ 	.byte	0x08
	.zero		1


	//   ....[34]....
        /*0290*/ 	.word	0x00000470
        /*0294*/ 	.word	0x000000ff
        /*0298*/ 	.word	0x00000088
        /*029c*/ 	.short	0x0100
        /*029e*/ 	.byte	0x08
	.zero		1


	//   ....[35]....
        /*02a0*/ 	.word	0x00000480
        /*02a4*/ 	.word	0x000000ff
        /*02a8*/ 	.word	0x00000138
        /*02ac*/ 	.short	0x0100
        /*02ae*/ 	.byte	0x08
	.zero		1


	//   ....[36]....
        /*02b0*/ 	.word	0x00000490
        /*02b4*/ 	.word	0x000000ff
        /*02b8*/ 	.word	0x00000090
        /*02bc*/ 	.short	0x0100
        /*02be*/ 	.byte	0x08
	.zero		1


	//   ....[37]....
        /*02c0*/ 	.word	0x000004a0
        /*02c4*/ 	.word	0x000000ff
        /*02c8*/ 	.word	0x00000140
        /*02cc*/ 	.short	0x0100
        /*02ce*/ 	.byte	0x08
	.zero		1


	//   ....[38]....
        /*02d0*/ 	.word	0x000004b0
        /*02d4*/ 	.word	0x000000ff
        /*02d8*/ 	.word	0x00000098
        /*02dc*/ 	.short	0x0100
        /*02de*/ 	.byte	0x08
	.zero		1


	//   ....[39]....
        /*02e0*/ 	.word	0x000004c0
        /*02e4*/ 	.word	0x000000ff
        /*02e8*/ 	.word	0x00000148
        /*02ec*/ 	.short	0x0100
        /*02ee*/ 	.byte	0x08
	.zero		1


	//   ....[40]....
        /*02f0*/ 	.word	0x000004d0
        /*02f4*/ 	.word	0x000000ff
        /*02f8*/ 	.word	0x000000a0
        /*02fc*/ 	.short	0x0100
        /*02fe*/ 	.byte	0x08
	.zero		1


	//   ....[41]....
        /*0300*/ 	.word	0x000004e0
        /*0304*/ 	.word	0x000000ff
        /*0308*/ 	.word	0x00000150
        /*030c*/ 	.short	0x0100
        /*030e*/ 	.byte	0x08
	.zero		1


	//   ....[42]....
        /*0310*/ 	.word	0x000004f0
        /*0314*/ 	.word	0x000000ff
        /*0318*/ 	.word	0x000000a8
        /*031c*/ 	.short	0x0100
        /*031e*/ 	.byte	0x08
	.zero		1


	//   ....[43]....
        /*0320*/ 	.word	0x00000500
        /*0324*/ 	.word	0x000000ff
        /*0328*/ 	.word	0x00000158
        /*032c*/ 	.short	0x0100
        /*032e*/ 	.byte	0x08
	.zero		1


	//   ....[44]....
        /*0330*/ 	.word	0x000007b0
        /*0334*/ 	.word	0x000000ff
        /*0338*/ 	.word	0x00000170
        /*033c*/ 	.short	0x0100
        /*033e*/ 	.byte	0x06
	.zero		1


	//   ....[45]....
        /*0340*/ 	.word	0x00000820
        /*0344*/ 	.word	0x000000ff
        /*0348*/ 	.word	0x00000178
        /*034c*/ 	.short	0x0100
        /*034e*/ 	.byte	0x06
	.zero		1


	//   ....[46]....
        /*0350*/ 	.word	0x000014b0
        /*0354*/ 	.word	0x000000ff
        /*0358*/ 	.word	0x00000000
        /*035c*/ 	.short	0x010a
        /*035e*/ 	.byte	0x06
	.zero		1


	//   ....[47]....
        /*0360*/ 	.word	0x000014f0
        /*0364*/ 	.word	0x000000ff
        /*0368*/ 	.word	0x00000000
        /*036c*/ 	.short	0x010a
        /*036e*/ 	.byte	0x06
	.zero		1


	//   ....[48]....
        /*0370*/ 	.word	0x000019b0
        /*0374*/ 	.word	0x000000ff
        /*0378*/ 	.word	0x00000000
        /*037c*/ 	.short	0x010a
        /*037e*/ 	.byte	0x0c
	.zero		1


	//   ....[49]....
        /*0380*/ 	.word	0x000019f0
        /*0384*/ 	.word	0x000000ff
        /*0388*/ 	.word	0x00000000
        /*038c*/ 	.short	0x010a
        /*038e*/ 	.byte	0x0c
	.zero		1


	//   ....[50]....
        /*0390*/ 	.word	0x00001d20
        /*0394*/ 	.word	0x000000ff
        /*0398*/ 	.word	0x00000000
        /*039c*/ 	.short	0x0101
        /*039e*/ 	.byte	0x08
	.zero		1


	//   ....[51]....
        /*03a0*/ 	.word	0x00002070
        /*03a4*/ 	.word	0x000000ff
        /*03a8*/ 	.word	0x00000000
        /*03ac*/ 	.short	0x0101
        /*03ae*/ 	.byte	0x08
	.zero		1


	//   ....[52]....
        /*03b0*/ 	.word	0x00004750
        /*03b4*/ 	.word	0x0000000e
        /*03b8*/ 	.word	0x000000b0
        /*03bc*/ 	.short	0x010a
        /*03be*/ 	.byte	0x3f
	.zero		1


	//   ....[53]....
        /*03c0*/ 	.word	0x00004ae0
        /*03c4*/ 	.word	0x00000005
        /*03c8*/ 	.word	0x00000178
        /*03cc*/ 	.short	0x0101
        /*03ce*/ 	.byte	0x3f
	.zero		1


	//   ....[54]....
        /*03d0*/ 	.word	0x00005210
        /*03d4*/ 	.word	0x00000005
        /*03d8*/ 	.word	0x00000000
        /*03dc*/ 	.short	0x010a
        /*03de*/ 	.byte	0x3f
	.zero		1


	//   ....[55]....
        /*03e0*/ 	.word	0x00005290
        /*03e4*/ 	.word	0x00000007
        /*03e8*/ 	.word	0x00000000
        /*03ec*/ 	.short	0x010a
        /*03ee*/ 	.byte	0x3f
	.zero		1


	//   ....[56]....
        /*03f0*/ 	.word	0x00005320
        /*03f4*/ 	.word	0x00000006
        /*03f8*/ 	.word	0x00000000
        /*03fc*/ 	.short	0x010a
        /*03fe*/ 	.byte	0x3f
	.zero		1


	//   ....[57]....
        /*0400*/ 	.word	0x000053b0
        /*0404*/ 	.word	0x00000009
        /*0408*/ 	.word	0x00000000
        /*040c*/ 	.short	0x010a
        /*040e*/ 	.byte	0x3f
	.zero		1


	//   ....[58]....
        /*0410*/ 	.word	0x00005440
        /*0414*/ 	.word	0x00000006
        /*0418*/ 	.word	0x00000000
        /*041c*/ 	.short	0x010a
        /*041e*/ 	.byte	0x3f
	.zero		1


	//   ....[59]....
        /*0420*/ 	.word	0x000054d0
        /*0424*/ 	.word	0x00000009
        /*0428*/ 	.word	0x00000000
        /*042c*/ 	.short	0x010a
        /*042e*/ 	.byte	0x3f
	.zero		1


	//   ....[60]....
        /*0430*/ 	.word	0x00005560
        /*0434*/ 	.word	0x00000006
        /*0438*/ 	.word	0x00000000
        /*043c*/ 	.short	0x010a
        /*043e*/ 	.byte	0x3f
	.zero		1


	//   ....[61]....
        /*0440*/ 	.word	0x000055f0
        /*0444*/ 	.word	0x00000009
        /*0448*/ 	.word	0x00000000
        /*044c*/ 	.short	0x010a
        /*044e*/ 	.byte	0x3f
	.zero		1


	//   ....[62]....
        /*0450*/ 	.word	0x00005680
        /*0454*/ 	.word	0x00000006
        /*0458*/ 	.word	0x00000000
        /*045c*/ 	.short	0x010a
        /*045e*/ 	.byte	0x3f
	.zero		1


	//   ....[63]....
        /*0460*/ 	.word	0x00005710
        /*0464*/ 	.word	0x00000009
        /*0468*/ 	.word	0x00000000
        /*046c*/ 	.short	0x010a
        /*046e*/ 	.byte	0x3f
	.zero		1


	//   ....[64]....
        /*0470*/ 	.word	0x000057a0
        /*0474*/ 	.word	0x00000006
        /*0478*/ 	.word	0x00000000
        /*047c*/ 	.short	0x010a
        /*047e*/ 	.byte	0x3f
	.zero		1


	//   ....[65]....
        /*0480*/ 	.word	0x00005830
        /*0484*/ 	.word	0x00000009
        /*0488*/ 	.word	0x00000000
        /*048c*/ 	.short	0x010a
        /*048e*/ 	.byte	0x3f
	.zero		1


	//   ....[66]....
        /*0490*/ 	.word	0x000058c0
        /*0494*/ 	.word	0x00000006
        /*0498*/ 	.word	0x00000000
        /*049c*/ 	.short	0x010a
        /*049e*/ 	.byte	0x3f
	.zero		1


	//   ....[67]....
        /*04a0*/ 	.word	0x00005950
        /*04a4*/ 	.word	0x00000009
        /*04a8*/ 	.word	0x00000000
        /*04ac*/ 	.short	0x010a
        /*04ae*/ 	.byte	0x3f
	.zero		1


	//   ....[68]....
        /*04b0*/ 	.word	0x000059e0
        /*04b4*/ 	.word	0x00000006
        /*04b8*/ 	.word	0x00000000
        /*04bc*/ 	.short	0x010a
        /*04be*/ 	.byte	0x3f
	.zero		1


	//   ....[69]....
        /*04c0*/ 	.word	0x00005a70
        /*04c4*/ 	.word	0x00000009
        /*04c8*/ 	.word	0x00000000
        /*04cc*/ 	.short	0x010a
        /*04ce*/ 	.byte	0x3f
	.zero		1


	//   ....[70]....
        /*04d0*/ 	.word	0x00005b00
        /*04d4*/ 	.word	0x00000006
        /*04d8*/ 	.word	0x00000000
        /*04dc*/ 	.short	0x010a
        /*04de*/ 	.byte	0x3f
	.zero		1


	//   ....[71]....
        /*04e0*/ 	.word	0x00005b90
        /*04e4*/ 	.word	0x00000009
        /*04e8*/ 	.word	0x00000000
        /*04ec*/ 	.short	0x010a
        /*04ee*/ 	.byte	0x3f
	.zero		1


	//   ....[72]....
        /*04f0*/ 	.word	0x00005c20
        /*04f4*/ 	.word	0x00000006
        /*04f8*/ 	.word	0x00000000
        /*04fc*/ 	.short	0x010a
        /*04fe*/ 	.byte	0x3f
	.zero		1


	//   ....[73]....
        /*0500*/ 	.word	0x00005cb0
        /*0504*/ 	.word	0x00000009
        /*0508*/ 	.word	0x00000000
        /*050c*/ 	.short	0x010a
        /*050e*/ 	.byte	0x3f
	.zero		1


	//   ....[74]....
        /*0510*/ 	.word	0x00005d40
        /*0514*/ 	.word	0x00000006
        /*0518*/ 	.word	0x00000000
        /*051c*/ 	.short	0x010a
        /*051e*/ 	.byte	0x3f
	.zero		1


	//   ....[75]....
        /*0520*/ 	.word	0x00005dd0
        /*0524*/ 	.word	0x00000003
        /*0528*/ 	.word	0x00000000
        /*052c*/ 	.short	0x010a
        /*052e*/ 	.byte	0x3f
	.zero		1


	//   ....[76]....
        /*0530*/ 	.word	0x00005e40
        /*0534*/ 	.word	0x00000003
        /*0538*/ 	.word	0x00000000
        /*053c*/ 	.short	0x010a
        /*053e*/ 	.byte	0x3f
	.zero		1


	//   ....[77]....
        /*0540*/ 	.word	0x00005ea0
        /*0544*/ 	.word	0x00000004
        /*0548*/ 	.word	0x00000000
        /*054c*/ 	.short	0x010a
        /*054e*/ 	.byte	0x3f
	.zero		1


	//   ....[78]....
        /*0550*/ 	.word	0x00005f70
        /*0554*/ 	.word	0x0000000e
        /*0558*/ 	.word	0x000000b0
        /*055c*/ 	.short	0x010a
        /*055e*/ 	.byte	0x3f
	.zero		1


	//   ....[79]....
        /*0560*/ 	.word	0x00006050
        /*0564*/ 	.word	0x00000005
        /*0568*/ 	.word	0x00000000
        /*056c*/ 	.short	0x010a
        /*056e*/ 	.byte	0x3f
	.zero		1


	//   ....[80]....
        /*0570*/ 	.word	0x000060a0
        /*0574*/ 	.word	0x00000007
        /*0578*/ 	.word	0x00000000
        /*057c*/ 	.short	0x010a
        /*057e*/ 	.byte	0x3f
	.zero		1


	//   ....[81]....
        /*0580*/ 	.word	0x000060f0
        /*0584*/ 	.word	0x00000006
        /*0588*/ 	.word	0x00000000
        /*058c*/ 	.short	0x010a
        /*058e*/ 	.byte	0x3f
	.zero		1


	//   ....[82]....
        /*0590*/ 	.word	0x00006140
        /*0594*/ 	.word	0x00000009
        /*0598*/ 	.word	0x00000000
        /*059c*/ 	.short	0x010a
        /*059e*/ 	.byte	0x3f
	.zero		1


	//   ....[83]....
        /*05a0*/ 	.word	0x00006190
        /*05a4*/ 	.word	0x00000006
        /*05a8*/ 	.word	0x00000000
        /*05ac*/ 	.short	0x010a
        /*05ae*/ 	.byte	0x3f
	.zero		1


	//   ....[84]....
        /*05b0*/ 	.word	0x000061e0
        /*05b4*/ 	.word	0x00000009
        /*05b8*/ 	.word	0x00000000
        /*05bc*/ 	.short	0x010a
        /*05be*/ 	.byte	0x3f
	.zero		1


	//   ....[85]....
        /*05c0*/ 	.word	0x00006230
        /*05c4*/ 	.word	0x00000006
        /*05c8*/ 	.word	0x00000000
        /*05cc*/ 	.short	0x010a
        /*05ce*/ 	.byte	0x3f
	.zero		1


	//   ....[86]....
        /*05d0*/ 	.word	0x00006280
        /*05d4*/ 	.word	0x00000009
        /*05d8*/ 	.word	0x00000000
        /*05dc*/ 	.short	0x010a
        /*05de*/ 	.byte	0x3f
	.zero		1


	//   ....[87]....
        /*05e0*/ 	.word	0x000062d0
        /*05e4*/ 	.word	0x00000006
        /*05e8*/ 	.word	0x00000000
        /*05ec*/ 	.short	0x010a
        /*05ee*/ 	.byte	0x3f
	.zero		1


	//   ....[88]....
        /*05f0*/ 	.word	0x00006320
        /*05f4*/ 	.word	0x00000009
        /*05f8*/ 	.word	0x00000000
        /*05fc*/ 	.short	0x010a
        /*05fe*/ 	.byte	0x3f
	.zero		1


	//   ....[89]....
        /*0600*/ 	.word	0x00006370
        /*0604*/ 	.word	0x00000006
        /*0608*/ 	.word	0x00000000
        /*060c*/ 	.short	0x010a
        /*060e*/ 	.byte	0x3f
	.zero		1


	//   ....[90]....
        /*0610*/ 	.word	0x000063c0
        /*0614*/ 	.word	0x00000009
        /*0618*/ 	.word	0x00000000
        /*061c*/ 	.short	0x010a
        /*061e*/ 	.byte	0x3f
	.zero		1


	//   ....[91]....
        /*0620*/ 	.word	0x00006410
        /*0624*/ 	.word	0x00000006
        /*0628*/ 	.word	0x00000000
        /*062c*/ 	.short	0x010a
        /*062e*/ 	.byte	0x3f
	.zero		1


	//   ....[92]....
        /*0630*/ 	.word	0x00006460
        /*0634*/ 	.word	0x00000009
        /*0638*/ 	.word	0x00000000
        /*063c*/ 	.short	0x010a
        /*063e*/ 	.byte	0x3f
	.zero		1


	//   ....[93]....
        /*0640*/ 	.word	0x000064b0
        /*0644*/ 	.word	0x00000006
        /*0648*/ 	.word	0x00000000
        /*064c*/ 	.short	0x010a
        /*064e*/ 	.byte	0x3f
	.zero		1


	//   ....[94]....
        /*0650*/ 	.word	0x00006500
        /*0654*/ 	.word	0x00000009
        /*0658*/ 	.word	0x00000000
        /*065c*/ 	.short	0x010a
        /*065e*/ 	.byte	0x3f
	.zero		1


	//   ....[95]....
        /*0660*/ 	.word	0x00006550
        /*0664*/ 	.word	0x00000006
        /*0668*/ 	.word	0x00000000
        /*066c*/ 	.short	0x010a
        /*066e*/ 	.byte	0x3f
	.zero		1


	//   ....[96]....
        /*0670*/ 	.word	0x000065a0
        /*0674*/ 	.word	0x00000009
        /*0678*/ 	.word	0x00000000
        /*067c*/ 	.short	0x010a
        /*067e*/ 	.byte	0x3f
	.zero		1


	//   ....[97]....
        /*0680*/ 	.word	0x000065f0
        /*0684*/ 	.word	0x00000006
        /*0688*/ 	.word	0x00000000
        /*068c*/ 	.short	0x010a
        /*068e*/ 	.byte	0x3f
	.zero		1


	//   ....[98]....
        /*0690*/ 	.word	0x00006640
        /*0694*/ 	.word	0x00000009
        /*0698*/ 	.word	0x00000000
        /*069c*/ 	.short	0x010a
        /*069e*/ 	.byte	0x3f
	.zero		1


	//   ....[99]....
        /*06a0*/ 	.word	0x00006690
        /*06a4*/ 	.word	0x00000006
        /*06a8*/ 	.word	0x00000000
        /*06ac*/ 	.short	0x010a
        /*06ae*/ 	.byte	0x3f
	.zero		1


	//----- nvinfo : EIATTR_NUM_MBARRIERS
	.align		4
.L_28:
        /*06b0*/ 	.byte	0x03, 0x38
        /*06b2*/ 	.short	0x002e


	//----- nvinfo : EIATTR_EXIT_INSTR_OFFSETS
	.align		4
        /*06b4*/ 	.byte	0x04, 0x1c
        /*06b6*/ 	.short	(.L_30 - .L_29)


	//   ....[0]....
.L_29:
        /*06b8*/ 	.word	0x00000870


	//   ....[1]....
        /*06bc*/ 	.word	0x00001140


	//   ....[2]....
        /*06c0*/ 	.word	0x00003db0


	//   ....[3]....
        /*06c4*/ 	.word	0x000043f0


	//   ....[4]....
        /*06c8*/ 	.word	0x00005e20


	//----- nvinfo : EIATTR_MAX_THREADS
	.align		4
.L_30:
        /*06cc*/ 	.byte	0x04, 0x05
        /*06ce*/ 	.short	(.L_32 - .L_31)
.L_31:
        /*06d0*/ 	.word	0x00000180
        /*06d4*/ 	.word	0x00000001
        /*06d8*/ 	.word	0x00000001


	//----- nvinfo : EIATTR_CRS_STACK_SIZE
	.align		4
.L_32:
        /*06dc*/ 	.byte	0x04, 0x1e
        /*06de*/ 	.short	(.L_34 - .L_33)
.L_33:
        /*06e0*/ 	.word	0x00000000


	//----- nvinfo : EIATTR_CBANK_PARAM_SIZE
	.align		4
.L_34:
        /*06e4*/ 	.byte	0x03, 0x19
        /*06e6*/ 	.short	0x0470


	//----- nvinfo : EIATTR_PARAM_CBANK
	.align		4
        /*06e8*/ 	.byte	0x04, 0x0a
        /*06ea*/ 	.short	(.L_36 - .L_35)
	.align		4
.L_35:
        /*06ec*/ 	.word	index@(.nv.constant0._ZN7cutlass13device_kernelINS_4gemm6kernel13GemmUniversalIN4cute5tupleIJiiiiEEENS1_10collective13CollectiveMmaINS1_37MainloopSm90TmaGmmaWarpSpecializedFP8ILi22ENS5_IJNS4_1CILi1EEESB_SB_EEENS1_35KernelTmaWarpSpecializedCooperativeEEENS5_IJNSA_ILi128EEENSA_ILi32EEENSA_ILi64EEEEEENS_12float_e4m3_tENS5_IJlSB_lEEESJ_SK_NS4_8TiledMMAINS4_8MMA_AtomIJNS4_4SM904GMMA30MMA_64x32x32_F32E4M3E4M3_SS_TNILNSO_7ScaleInE1ELSQ_1EEEEEENS4_6LayoutINS5_IJNSA_ILi2EEESB_SB_EEENS5_IJSB_NSA_ILi0EEESW_EEEEENS5_IJNS4_10UnderscoreESZ_SZ_EEEEENS4_13SM90_TMA_LOADENS4_14ComposedLayoutINS4_7SwizzleILi2ELi4ELi3EEENS4_18smem_ptr_flag_bitsILi8EEENST_INS5_IJNSA_ILi8EEESH_EEENS5_IJSH_SB_EEEEEEEvNS4_8identityES12_S1C_vS1D_EENS_8epilogue10collective6detail29Sm90TmaWarpSpecializedAdapterINS1G_15DefaultEpilogueISJ_SK_SK_NS1F_6thread17LinearCombinationISJ_Li1EffLNS1K_9ScaleType4KindE0ELNS_15FloatRoundStyleE2ESJ_EENS1_15EpilogueDefaultEEEEEvvEEEEvNT_6ParamsE)
        /*06f0*/ 	.short	0x0210
        /*06f2*/ 	.short	0x0470


	//----- nvinfo : EIATTR_SW_WAR
	.align		4
.L_36:
        /*06f4*/ 	.byte	0x04, 0x36
        /*06f6*/ 	.short	(.L_38 - .L_37)
.L_37:
        /*06f8*/ 	.word	0x00000008
.L_38:


//--------------------- .nv.callgraph             --------------------------
	.section	.nv.callgraph,"",@"SHT_CUDA_CALLGRAPH"
	.align	4
	.sectionentsize	8
	.align		4
        /*0000*/ 	.word	0x00000000
	.align		4
        /*0004*/ 	.word	0xffffffff
	.align		4
        /*0008*/ 	.word	0x00000000
	.align		4
        /*000c*/ 	.word	0xfffffffe
	.align		4
        /*0010*/ 	.word	0x00000000
	.align		4
        /*0014*/ 	.word	0xfffffffd
	.align		4
        /*0018*/ 	.word	0x00000000
	.align		4
        /*001c*/ 	.word	0xfffffffc


//--------------------- .nv.constant4             --------------------------
	.section	.nv.constant4,"a",@progbits
	.align	8
	.align		8
.nv.constant4:
        /*0000*/ 	.dword	_ZN39_INTERNAL_343ae2c4_4_k_cu_b636bf53_81844cuda3std3__45__cpo5beginE
	.align		8
        /*0008*/ 	.dword	_ZN39_INTERNAL_343ae2c4_4_k_cu_b636bf53_81844cuda3std3__45__cpo3endE
	.align		8
        /*0010*/ 	.dword	_ZN39_INTERNAL_343ae2c4_4_k_cu_b636bf53_81844cuda3std3__45__cpo6cbeginE
	.align		8
        /*0018*/ 	.dword	_ZN39_INTERNAL_343ae2c4_4_k_cu_b636bf53_81844cuda3std3__45__cpo4cendE
	.align		8
        /*0020*/ 	.dword	_ZN39_INTERNAL_343ae2c4_4_k_cu_b636bf53_81844cuda3std3__441_GLOBAL__N__343ae2c4_4_k_cu_b636bf53_81846ignoreE
	.align		8
        /*0028*/ 	.dword	_ZN39_INTERNAL_343ae2c4_4_k_cu_b636bf53_81844cuda3std3__419piecewise_constructE
	.align		8
        /*0030*/ 	.dword	_ZN39_INTERNAL_343ae2c4_4_k_cu_b636bf53_81844cuda3std3__48in_placeE
	.align		8
        /*0038*/ 	.dword	_ZN39_INTERNAL_343ae2c4_4_k_cu_b636bf53_81844cuda3std6ranges3__45__cpo4swapE
	.align		8
        /*0040*/ 	.dword	_ZN39_INTERNAL_343ae2c4_4_k_cu_b636bf53_81844cuda3std6ranges3__45__cpo9iter_moveE
	.align		8
        /*0048*/ 	.dword	_ZN39_INTERNAL_343ae2c4_4_k_cu_b636bf53_81844cute7productE
	.align		8
        /*0050*/ 	.dword	_ZN39_INTERNAL_343ae2c4_4_k_cu_b636bf53_81844cute1_E


//--------------------- .text._ZN7cutlass13device_kernelINS_4gemm6kernel13GemmUniversalIN4cute5tupleIJiiiiEEENS1_10collective13CollectiveMmaINS1_37MainloopSm90TmaGmmaWarpSpecializedFP8ILi22ENS5_IJNS4_1CILi1EEESB_SB_EEENS1_35KernelTmaWarpSpecializedCooperativeEEENS5_IJNSA_ILi128EEENSA_ILi32EEENSA_ILi64EEEEEENS_12float_e4m3_tENS5_IJlSB_lEEESJ_SK_NS4_8TiledMMAINS4_8MMA_AtomIJNS4_4SM904GMMA30MMA_64x32x32_F32E4M3E4M3_SS_TNILNSO_7ScaleInE1ELSQ_1EEEEEENS4_6LayoutINS5_IJNSA_ILi2EEESB_SB_EEENS5_IJSB_NSA_ILi0EEESW_EEEEENS5_IJNS4_10UnderscoreESZ_SZ_EEEEENS4_13SM90_TMA_LOADENS4_14ComposedLayoutINS4_7SwizzleILi2ELi4ELi3EEENS4_18smem_ptr_flag_bitsILi8EEENST_INS5_IJNSA_ILi8EEESH_EEENS5_IJSH_SB_EEEEEEEvNS4_8identityES12_S1C_vS1D_EENS_8epilogue10collective6detail29Sm90TmaWarpSpecializedAdapterINS1G_15DefaultEpilogueISJ_SK_SK_NS1F_6thread17LinearCombinationISJ_Li1EffLNS1K_9ScaleType4KindE0ELNS_15FloatRoundStyleE2ESJ_EENS1_15EpilogueDefaultEEEEEvvEEEEvNT_6ParamsE --------------------------
	.section	.text._ZN7cutlass13device_kernelINS_4gemm6kernel13GemmUniversalIN4cute5tupleIJiiiiEEENS1_10collective13CollectiveMmaINS1_37MainloopSm90TmaGmmaWarpSpecializedFP8ILi22ENS5_IJNS4_1CILi1EEESB_SB_EEENS1_35KernelTmaWarpSpecializedCooperativeEEENS5_IJNSA_ILi128EEENSA_ILi32EEENSA_ILi64EEEEEENS_12float_e4m3_tENS5_IJlSB_lEEESJ_SK_NS4_8TiledMMAINS4_8MMA_AtomIJNS4_4SM904GMMA30MMA_64x32x32_F32E4M3E4M3_SS_TNILNSO_7ScaleInE1ELSQ_1EEEEEENS4_6LayoutINS5_IJNSA_ILi2EEESB_SB_EEENS5_IJSB_NSA_ILi0EEESW_EEEEENS5_IJNS4_10UnderscoreESZ_SZ_EEEEENS4_13SM90_TMA_LOADENS4_14ComposedLayoutINS4_7SwizzleILi2ELi4ELi3EEENS4_18smem_ptr_flag_bitsILi8EEENST_INS5_IJNSA_ILi8EEESH_EEENS5_IJSH_SB_EEEEEEEvNS4_8identityES12_S1C_vS1D_EENS_8epilogue10collective6detail29Sm90TmaWarpSpecializedAdapterINS1G_15DefaultEpilogueISJ_SK_SK_NS1F_6thread17LinearCombinationISJ_Li1EffLNS1K_9ScaleType4KindE0ELNS_15FloatRoundStyleE2ESJ_EENS1_15EpilogueDefaultEEEEEvvEEEEvNT_6ParamsE,"ax",@progbits
	.align	128
.text._ZN7cutlass13device_kernelINS_4gemm6kernel13GemmUniversalIN4cute5tupleIJiiiiEEENS1_10collective13CollectiveMmaINS1_37MainloopSm90TmaGmmaWarpSpecializedFP8ILi22ENS5_IJNS4_1CILi1EEESB_SB_EEENS1_35KernelTmaWarpSpecializedCooperativeEEENS5_IJNSA_ILi128EEENSA_ILi32EEENSA_ILi64EEEEEENS_12float_e4m3_tENS5_IJlSB_lEEESJ_SK_NS4_8TiledMMAINS4_8MMA_AtomIJNS4_4SM904GMMA30MMA_64x32x32_F32E4M3E4M3_SS_TNILNSO_7ScaleInE1ELSQ_1EEEEEENS4_6LayoutINS5_IJNSA_ILi2EEESB_SB_EEENS5_IJSB_NSA_ILi0EEESW_EEEEENS5_IJNS4_10UnderscoreESZ_SZ_EEEEENS4_13SM90_TMA_LOADENS4_14ComposedLayoutINS4_7SwizzleILi2ELi4ELi3EEENS4_18smem_ptr_flag_bitsILi8EEENST_INS5_IJNSA_ILi8EEESH_EEENS5_IJSH_SB_EEEEEEEvNS4_8identityES12_S1C_vS1D_EENS_8epilogue10collective6detail29Sm90TmaWarpSpecializedAdapterINS1G_15DefaultEpilogueISJ_SK_SK_NS1F_6thread17LinearCombinationISJ_Li1EffLNS1K_9ScaleType4KindE0ELNS_15FloatRoundStyleE2ESJ_EENS1_15EpilogueDefaultEEEEEvvEEEEvNT_6ParamsE:
        .type           _ZN7cutlass13device_kernelINS_4gemm6kernel13GemmUniversalIN4cute5tupleIJiiiiEEENS1_10collective13CollectiveMmaINS1_37MainloopSm90TmaGmmaWarpSpecializedFP8ILi22ENS5_IJNS4_1CILi1EEESB_SB_EEENS1_35KernelTmaWarpSpecializedCooperativeEEENS5_IJNSA_ILi128EEENSA_ILi32EEENSA_ILi64EEEEEENS_12float_e4m3_tENS5_IJlSB_lEEESJ_SK_NS4_8TiledMMAINS4_8MMA_AtomIJNS4_4SM904GMMA30MMA_64x32x32_F32E4M3E4M3_SS_TNILNSO_7ScaleInE1ELSQ_1EEEEEENS4_6LayoutINS5_IJNSA_ILi2EEESB_SB_EEENS5_IJSB_NSA_ILi0EEESW_EEEEENS5_IJNS4_10UnderscoreESZ_SZ_EEEEENS4_13SM90_TMA_LOADENS4_14ComposedLayoutINS4_7SwizzleILi2ELi4ELi3EEENS4_18smem_ptr_flag_bitsILi8EEENST_INS5_IJNSA_ILi8EEESH_EEENS5_IJSH_SB_EEEEEEEvNS4_8identityES12_S1C_vS1D_EENS_8epilogue10collective6detail29Sm90TmaWarpSpecializedAdapterINS1G_15DefaultEpilogueISJ_SK_SK_NS1F_6thread17LinearCombinationISJ_Li1EffLNS1K_9ScaleType4KindE0ELNS_15FloatRoundStyleE2ESJ_EENS1_15EpilogueDefaultEEEEEvvEEEEvNT_6ParamsE,@function
        .size           _ZN7cutlass13device_kernelINS_4gemm6kernel13GemmUniversalIN4cute5tupleIJiiiiEEENS1_10collective13CollectiveMmaINS1_37MainloopSm90TmaGmmaWarpSpecializedFP8ILi22ENS5_IJNS4_1CILi1EEESB_SB_EEENS1_35KernelTmaWarpSpecializedCooperativeEEENS5_IJNSA_ILi128EEENSA_ILi32EEENSA_ILi64EEEEEENS_12float_e4m3_tENS5_IJlSB_lEEESJ_SK_NS4_8TiledMMAINS4_8MMA_AtomIJNS4_4SM904GMMA30MMA_64x32x32_F32E4M3E4M3_SS_TNILNSO_7ScaleInE1ELSQ_1EEEEEENS4_6LayoutINS5_IJNSA_ILi2EEESB_SB_EEENS5_IJSB_NSA_ILi0EEESW_EEEEENS5_IJNS4_10UnderscoreESZ_SZ_EEEEENS4_13SM90_TMA_LOADENS4_14ComposedLayoutINS4_7SwizzleILi2ELi4ELi3EEENS4_18smem_ptr_flag_bitsILi8EEENST_INS5_IJNSA_ILi8EEESH_EEENS5_IJSH_SB_EEEEEEEvNS4_8identityES12_S1C_vS1D_EENS_8epilogue10collective6detail29Sm90TmaWarpSpecializedAdapterINS1G_15DefaultEpilogueISJ_SK_SK_NS1F_6thread17LinearCombinationISJ_Li1EffLNS1K_9ScaleType4KindE0ELNS_15FloatRoundStyleE2ESJ_EENS1_15EpilogueDefaultEEEEEvvEEEEvNT_6ParamsE,(.L_x_142 - _ZN7cutlass13device_kernelINS_4gemm6kernel13GemmUniversalIN4cute5tupleIJiiiiEEENS1_10collective13CollectiveMmaINS1_37MainloopSm90TmaGmmaWarpSpecializedFP8ILi22ENS5_IJNS4_1CILi1EEESB_SB_EEENS1_35KernelTmaWarpSpecializedCooperativeEEENS5_IJNSA_ILi128EEENSA_ILi32EEENSA_ILi64EEEEEENS_12float_e4m3_tENS5_IJlSB_lEEESJ_SK_NS4_8TiledMMAINS4_8MMA_AtomIJNS4_4SM904GMMA30MMA_64x32x32_F32E4M3E4M3_SS_TNILNSO_7ScaleInE1ELSQ_1EEEEEENS4_6LayoutINS5_IJNSA_ILi2EEESB_SB_EEENS5_IJSB_NSA_ILi0EEESW_EEEEENS5_IJNS4_10UnderscoreESZ_SZ_EEEEENS4_13SM90_TMA_LOADENS4_14ComposedLayoutINS4_7SwizzleILi2ELi4ELi3EEENS4_18smem_ptr_flag_bitsILi8EEENST_INS5_IJNSA_ILi8EEESH_EEENS5_IJSH_SB_EEEEEEEvNS4_8identityES12_S1C_vS1D_EENS_8epilogue10collective6detail29Sm90TmaWarpSpecializedAdapterINS1G_15DefaultEpilogueISJ_SK_SK_NS1F_6thread17LinearCombinationISJ_Li1EffLNS1K_9ScaleType4KindE0ELNS_15FloatRoundStyleE2ESJ_EENS1_15EpilogueDefaultEEEEEvvEEEEvNT_6ParamsE)
        .other          _ZN7cutlass13device_kernelINS_4gemm6kernel13GemmUniversalIN4cute5tupleIJiiiiEEENS1_10collective13CollectiveMmaINS1_37MainloopSm90TmaGmmaWarpSpecializedFP8ILi22ENS5_IJNS4_1CILi1EEESB_SB_EEENS1_35KernelTmaWarpSpecializedCooperativeEEENS5_IJNSA_ILi128EEENSA_ILi32EEENSA_ILi64EEEEEENS_12float_e4m3_tENS5_IJlSB_lEEESJ_SK_NS4_8TiledMMAINS4_8MMA_AtomIJNS4_4SM904GMMA30MMA_64x32x32_F32E4M3E4M3_SS_TNILNSO_7ScaleInE1ELSQ_1EEEEEENS4_6LayoutINS5_IJNSA_ILi2EEESB_SB_EEENS5_IJSB_NSA_ILi0EEESW_EEEEENS5_IJNS4_10UnderscoreESZ_SZ_EEEEENS4_13SM90_TMA_LOADENS4_14ComposedLayoutINS4_7SwizzleILi2ELi4ELi3EEENS4_18smem_ptr_flag_bitsILi8EEENST_INS5_IJNSA_ILi8EEESH_EEENS5_IJSH_SB_EEEEEEEvNS4_8identityES12_S1C_vS1D_EENS_8epilogue10collective6detail29Sm90TmaWarpSpecializedAdapterINS1G_15DefaultEpilogueISJ_SK_SK_NS1F_6thread17LinearCombinationISJ_Li1EffLNS1K_9ScaleType4KindE0ELNS_15FloatRoundStyleE2ESJ_EENS1_15EpilogueDefaultEEEEEvvEEEEvNT_6ParamsE,@"STO_CUDA_ENTRY STV_DEFAULT"
_ZN7cutlass13device_kernelINS_4gemm6kernel13GemmUniversalIN4cute5tupleIJiiiiEEENS1_10collective13CollectiveMmaINS1_37MainloopSm90TmaGmmaWarpSpecializedFP8ILi22ENS5_IJNS4_1CILi1EEESB_SB_EEENS1_35KernelTmaWarpSpecializedCooperativeEEENS5_IJNSA_ILi128EEENSA_ILi32EEENSA_ILi64EEEEEENS_12float_e4m3_tENS5_IJlSB_lEEESJ_SK_NS4_8TiledMMAINS4_8MMA_AtomIJNS4_4SM904GMMA30MMA_64x32x32_F32E4M3E4M3_SS_TNILNSO_7ScaleInE1ELSQ_1EEEEEENS4_6LayoutINS5_IJNSA_ILi2EEESB_SB_EEENS5_IJSB_NSA_ILi0EEESW_EEEEENS5_IJNS4_10UnderscoreESZ_SZ_EEEEENS4_13SM90_TMA_LOADENS4_14ComposedLayoutINS4_7SwizzleILi2ELi4ELi3EEENS4_18smem_ptr_flag_bitsILi8EEENST_INS5_IJNSA_ILi8EEESH_EEENS5_IJSH_SB_EEEEEEEvNS4_8identityES12_S1C_vS1D_EENS_8epilogue10collective6detail29Sm90TmaWarpSpecializedAdapterINS1G_15DefaultEpilogueISJ_SK_SK_NS1F_6thread17LinearCombinationISJ_Li1EffLNS1K_9ScaleType4KindE0ELNS_15FloatRoundStyleE2ESJ_EENS1_15EpilogueDefaultEEEEEvvEEEEvNT_6ParamsE:
[----:B------:R-:W-:Y:S01]  /*0000*/  LDC R1, c[0x0][0x28] ;  /* 0x00000a00ff017b82 */ /* 0x000fe20000000800 */
[----:B------:R-:W0:Y:S01]  /*0010*/  S2R R16, SR_TID.X ;  /* 0x0000000000107919 */ /* 0x000e220000002100 */
[----:B------:R-:W-:Y:S01]  /*0020*/  ELECT P0, URZ, PT ;  /* 0x00000000003f782f */ /* 0x000fe20003800000 */
[----:B------:R-:W-:Y:S01]  /*0030*/  BSSY B0, `(.L_x_0) ;  /* 0x000000f000007945 */ /* 0x000fe20003800000 */
[--C-:B0-----:R-:W-:Y:S02]  /*0040*/  SHF.R.U32.HI R0, RZ, 0x5, R16.reuse ;  /* 0x00000005ff007819 */ /* 0x101fe40000011610 */
[----:B------:R-:W-:-:S03]  /*0050*/  SHF.R.U32.HI R3, RZ, 0x7, R16 ;  /* 0x00000007ff037819 */ /* 0x000fc60000011610 */
[----:B------:R-:W0:Y:S04]  /*0060*/  SHFL.IDX PT, R2, R0, RZ, 0x1f ;  /* 0x00001fff00027589 */ /* 0x000e2800000e0000 */
[----:B------:R1:W2:Y:S01]  /*0070*/  SHFL.IDX PT, R10, R3, RZ, 0x1f ;  /* 0x00001fff030a7589 */ /* 0x0002a200000e0000 */
[----:B0-----:R-:W-:-:S13]  /*0080*/  ISETP.NE.OR P0, PT, R2, RZ, !P0 ;  /* 0x000000ff0200720c */ /* 0x001fda0004705670 */
[----:B-12---:R-:W-:Y:S05]  /*0090*/  @P0 BRA `(.L_x_1) ;  /* 0x0000000000200947 */ /* 0x006fea0003800000 */
[----:B------:R-:W-:Y:S02]  /*00a0*/  ULDC.64 UR4, c[0x0][0x198] ;  /* 0x0000660000047ab9 */ /* 0x000fe40000000a00 */
[----:B------:R-:W-:Y:S02]  /*00b0*/  UIADD3 UR6, UP0, UR4, 0xf0, URZ ;  /* 0x000000f004067890 */ /* 0x000fe4000ff1e03f */
[----:B------:R-:W-:Y:S02]  /*00c0*/  UIADD3 UR4, UP1, UR4, 0x1f0, URZ ;  /* 0x000001f004047890 */ /* 0x000fe4000ff3e03f */
[----:B------:R-:W-:Y:S02]  /*00d0*/  UIADD3.X UR7, URZ, UR5, URZ, UP0, !UPT ;  /* 0x000000053f077290 */ /* 0x000fe400087fe43f */
[----:B------:R-:W-:-:S07]  /*00e0*/  UIADD3.X UR5, URZ, UR5, URZ, UP1, !UPT ;  /* 0x000000053f057290 */ /* 0x000fce0008ffe43f */
[----:B------:R0:W-:Y:S02]  /*00f0*/  UTMACCTL.PF [UR6] ;  /* 0x00000000060079b9 */ /* 0x0001e40008040000 */
[----:B------:R0:W-:Y:S02]  /*0100*/  UTMACCTL.PF [UR4] ;  /* 0x00000000040079b9 */ /* 0x0001e40008040000 */
[----:B0-----:R-:W-:Y:S01]  /*0110*/  NOP ;  /* 0x0000000000007918 */ /* 0x001fe20000000000 */
.L_x_1:
[----:B------:R-:W-:Y:S05]  /*0120*/  BSYNC B0 ;  /* 0x0000000000007941 */ /* 0x000fea0003800000 */
.L_x_0:
[----:B------:R-:W0:Y:S02]  /*0130*/  SHFL.IDX PT, R3, R0, RZ, 0x1f ;  /* 0x00001fff00037589 */ /* 0x000e2400000e0000 */
[----:B0-----:R-:W-:-:S13]  /*0140*/  ISETP.NE.AND P0, PT, R3, RZ, PT ;  /* 0x000000ff0300720c */ /* 0x001fda0003f05270 */
[----:B------:R-:W-:Y:S05]  /*0150*/  @P0 BRA `(.L_x_2) ;  /* 0x0000000000f40947 */ /* 0x000fea0003800000 */
[----:B------:R-:W-:Y:S01]  /*0160*/  ELECT P0, URZ, PT ;  /* 0x00000000003f782f */ /* 0x000fe20003800000 */
[----:B------:R-:W-:-:S12]  /*0170*/  BSSY B0, `(.L_x_2) ;  /* 0x000003b000007945 */ /* 0x000fd80003800000 */
[----:B------:R-:W-:Y:S05]  /*0180*/  @!P0 BRA `(.L_x_3) ;  /* 0x0000000000e48947 */ /* 0x000fea0003800000 */
[----:B------:R-:W0:Y:S01]  /*0190*/  S2UR UR8, SR_CgaCtaId ;  /* 0x00000000000879c3 */ /* 0x000e220000008800 */
[----:B------:R-:W-:Y:S01]  /*01a0*/  UMOV UR4, 0x400 ;  /* 0x0000040000047882 */ /* 0x000fe20000000000 */
[----:B------:R-:W-:Y:S01]  /*01b0*/  UMOV UR5, 0x1 ;  /* 0x0000000100057882 */ /* 0x000fe20000000000 */
[----:B------:R-:W-:Y:S02]  /*01c0*/  UMOV UR6, 0x100 ;  /* 0x0000010000067882 */ /* 0x000fe40000000000 */
[----:B------:R-:W-:-:S04]  /*01d0*/  UIADD3 UR6, -UR6, 0x100000, URZ ;  /* 0x0010000006067890 */ /* 0x000fc8000fffe13f */
[----:B------:R-:W-:Y:S02]  /*01e0*/  USHF.L.U32 UR7, UR6, 0xb, URZ ;  /* 0x0000000b06077899 */ /* 0x000fe4000800063f */
[----:B------:R-:W-:Y:S02]  /*01f0*/  USHF.L.U32 UR6, UR6, 0x1, URZ ;  /* 0x0000000106067899 */ /* 0x000fe4000800063f */
[----:B0-----:R-:W-:Y:S02]  /*0200*/  ULEA UR8, UR8, UR4, 0x18 ;  /* 0x0000000408087291 */ /* 0x001fe4000f8ec03f */
[----:B------:R-:W-:-:S04]  /*0210*/  UIADD3 UR4, -UR5, 0x100000, URZ ;  /* 0x0010000005047890 */ /* 0x000fc8000fffe13f */
[----:B------:R-:W-:Y:S02]  /*0220*/  USHF.L.U32 UR5, UR4, 0xb, URZ ;  /* 0x0000000b04057899 */ /* 0x000fe4000800063f */
[----:B------:R-:W-:Y:S01]  /*0230*/  USHF.L.U32 UR4, UR4, 0x1, URZ ;  /* 0x0000000104047899 */ /* 0x000fe2000800063f */
[----:B------:R-:W0:Y:S11]  /*0240*/  FENCE.VIEW.ASYNC.S ;  /* 0x00000000000073c6 */ /* 0x000e360000000000 */
[----:B0-----:R0:W1:Y:S01]  /*0250*/  SYNCS.EXCH.64 URZ, [UR8], UR4 ;  /* 0x00000004083f75b2 */ /* 0x0010620008000100 */
[----:B------:R0:W2:Y:S01]  /*0260*/  SYNCS.EXCH.64 URZ, [UR8+0xb0], UR6 ;  /* 0x0000b006083f75b2 */ /* 0x0000a20008000100 */
[----:B------:R0:W3:Y:S01]  /*0270*/  SYNCS.EXCH.64 URZ, [UR8+0x8], UR4 ;  /* 0x00000804083f75b2 */ /* 0x0000e20008000100 */
[----:B------:R0:W4:Y:S01]  /*0280*/  SYNCS.EXCH.64 URZ, [UR8+0xb8], UR6 ;  /* 0x0000b806083f75b2 */ /* 0x0001220008000100 */
[----:B------:R0:W0:Y:S01]  /*0290*/  SYNCS.EXCH.64 URZ, [UR8+0x10], UR4 ;  /* 0x00001004083f75b2 */ /* 0x0000220008000100 */
        /* <DEDUP_REMOVED lines=39> */
[----:B-1234-:R-:W-:Y:S01]  /*0510*/  NOP ;  /* 0x0000000000007918 */ /* 0x01efe20000000000 */
.L_x_3:
[----:B0-----:R-:W-:Y:S05]  /*0520*/  BSYNC B0 ;  /* 0x0000000000007941 */ /* 0x001fea0003800000 */
.L_x_2:
[----:B------:R-:W0:Y:S01]  /*0530*/  SHFL.IDX PT, R0, R0, RZ, 0x1f ;  /* 0x00001fff00007589 */ /* 0x000e2200000e0000 */
[----:B------:R-:W1:Y:S01]  /*0540*/  LDC R3, c[0x0][0x65c] ;  /* 0x00019700ff037b82 */ /* 0x000e620000000800 */
[----:B------:R-:W-:Y:S02]  /*0550*/  ELECT P0, URZ, PT ;  /* 0x00000000003f782f */ /* 0x000fe40003800000 */
[----:B------:R-:W-:Y:S01]  /*0560*/  SHF.R.S32.HI R5, RZ, 0x1f, R2 ;  /* 0x0000001fff057819 */ /* 0x000fe20000011402 */
[----:B------:R-:W2:Y:S01]  /*0570*/  S2R R8, SR_CTAID.Y ;  /* 0x0000000000087919 */ /* 0x000ea20000002600 */
[----:B------:R-:W-:Y:S01]  /*0580*/  UMOV UR4, 0x20 ;  /* 0x0000002000047882 */ /* 0x000fe20000000000 */
[----:B------:R-:W-:Y:S01]  /*0590*/  ISETP.NE.AND P3, PT, R10, RZ, PT ;  /* 0x000000ff0a00720c */ /* 0x000fe20003f65270 */
[----:B------:R-:W-:Y:S01]  /*05a0*/  NOP ;  /* 0x0000000000007918 */ /* 0x000fe20000000000 */
[----:B------:R-:W3:Y:S01]  /*05b0*/  S2R R4, SR_CTAID.X ;  /* 0x0000000000047919 */ /* 0x000ee20000002500 */
[----:B------:R-:W-:Y:S01]  /*05c0*/  LEA.HI R5, R5, R2, RZ, 0x2 ;  /* 0x0000000205057211 */ /* 0x000fe200078f10ff */
[----:B------:R-:W-:-:S03]  /*05d0*/  NOP ;  /* 0x0000000000007918 */ /* 0x000fc60000000000 */
[----:B------:R-:W-:-:S05]  /*05e0*/  LOP3.LUT R5, R5, 0xfffffffc, RZ, 0xc0, !PT ;  /* 0xfffffffc05057812 */ /* 0x000fca00078ec0ff */
[----:B------:R-:W-:Y:S02]  /*05f0*/  IMAD.IADD R2, R2, 0x1, -R5 ;  /* 0x0000000102027824 */ /* 0x000fe400078e0a05 */
[----:B------:R-:W-:Y:S01]  /*0600*/  IMAD.MOV.U32 R5, RZ, RZ, RZ ;  /* 0x000000ffff057224 */ /* 0x000fe200078e00ff */
[----:B0-----:R-:W-:Y:S02]  /*0610*/  ISETP.NE.OR P0, PT, R0, RZ, !P0 ;  /* 0x000000ff0000720c */ /* 0x001fe40004705670 */
[----:B-1----:R-:W-:-:S11]  /*0620*/  ISETP.NE.AND P2, PT, R3, 0x1, PT ;  /* 0x000000010300780c */ /* 0x002fd60003f45270 */
[----:B------:R-:W-:Y:S01]  /*0630*/  VOTEU.ALL UP0, P0 ;  /* 0x00000000003f7886 */ /* 0x000fe20000000000 */
[----:B------:R-:W-:Y:S01]  /*0640*/  VOTEU.ALL UP1, P0 ;  /* 0x00000000003f7886 */ /* 0x000fe20000020000 */
[----:B------:R-:W3:Y:S01]  /*0650*/  @P2 LDC R9, c[0x0][0x10] ;  /* 0x00000400ff092b82 */ /* 0x000ee20000000800 */
[----:B--2---:R-:W-:Y:S02]  /*0660*/  @P2 IMAD.MOV.U32 R3, RZ, RZ, R8 ;  /* 0x000000ffff032224 */ /* 0x004fe400078e0008 */
[----:B------:R-:W-:Y:S01]  /*0670*/  @!UP0 UMOV UR6, 0x400 ;  /* 0x0000040000068882 */ /* 0x000fe20000000000 */
[----:B------:R-:W-:-:S04]  /*0680*/  @!UP0 UIADD3 UR4, -UR4, 0x100000, URZ ;  /* 0x0010000004048890 */ /* 0x000fc8000fffe13f */
[----:B------:R-:W-:Y:S02]  /*0690*/  @!UP0 USHF.L.U32 UR5, UR4, 0xb, URZ ;  /* 0x0000000b04058899 */ /* 0x000fe4000800063f */
[----:B------:R-:W-:Y:S01]  /*06a0*/  @!UP0 USHF.L.U32 UR4, UR4, 0x1, URZ ;  /* 0x0000000104048899 */ /* 0x000fe2000800063f */
[----:B------:R-:W-:Y:S02]  /*06b0*/  @P2 IMAD.MOV.U32 R6, RZ, RZ, R3 ;  /* 0x000000ffff062224 */ /* 0x000fe400078e0003 */
[----:B------:R-:W-:Y:S01]  /*06c0*/  @P2 IMAD.MOV.U32 R7, RZ, RZ, RZ ;  /* 0x000000ffff072224 */ /* 0x000fe200078e00ff */
[----:B------:R-:W0:Y:S01]  /*06d0*/  @!UP0 S2UR UR7, SR_CgaCtaId ;  /* 0x00000000000789c3 */ /* 0x000e220000008800 */
[----:B------:R-:W-:Y:S02]  /*06e0*/  @!P2 IMAD.MOV.U32 R3, RZ, RZ, R8 ;  /* 0x000000ffff03a224 */ /* 0x000fe400078e0008 */
[----:B------:R-:W-:-:S05]  /*06f0*/  @P2 IMAD.MOV.U32 R11, RZ, RZ, RZ ;  /* 0x000000ffff0b2224 */ /* 0x000fca00078e00ff */
[----:B------:R-:W1:Y:S01]  /*0700*/  @!P2 LDC R0, c[0x0][0xc] ;  /* 0x00000300ff00ab82 */ /* 0x000e620000000800 */
[----:B---3--:R-:W-:-:S04]  /*0710*/  @P2 IMAD.WIDE.U32 R8, R4, R9, R6 ;  /* 0x0000000904082225 */ /* 0x008fc800078e0006 */
[----:B------:R-:W-:Y:S01]  /*0720*/  @P2 IMAD.IADD R9, R9, 0x1, R11 ;  /* 0x0000000109092824 */ /* 0x000fe200078e020b */
[----:B0-----:R-:W-:Y:S01]  /*0730*/  @!UP0 ULEA UR6, UR7, UR6, 0x18 ;  /* 0x0000000607068291 */ /* 0x001fe2000f8ec03f */
[----:B------:R-:W-:Y:S01]  /*0740*/  VOTEU.ALL UP0, P0 ;  /* 0x00000000003f7886 */ /* 0x000fe20000000000 */
[----:B------:R-:W-:-:S04]  /*0750*/  ISETP.NE.AND P0, PT, R2, 0x3, PT ;  /* 0x000000030200780c */ /* 0x000fc80003f05270 */
[----:B------:R-:W-:Y:S01]  /*0760*/  ISETP.EQ.OR P0, PT, R2, RZ, !P0 ;  /* 0x000000ff0200720c */ /* 0x000fe20004702670 */
[----:B-1----:R-:W-:-:S03]  /*0770*/  @!P2 IMAD.WIDE.U32 R6, R0, R3, R4 ;  /* 0x000000030006a225 */ /* 0x002fc600078e0004 */
[C---:B------:R-:W-:Y:S01]  /*0780*/  ISETP.EQ.AND P0, PT, R10.reuse, RZ, P0 ;  /* 0x000000ff0a00720c */ /* 0x040fe20000702270 */
[----:B------:R-:W-:Y:S01]  /*0790*/  VIADD R10, R10, 0xffffffff ;  /* 0xffffffff0a0a7836 */ /* 0x000fe20000000000 */
[----:B------:R-:W0:Y:S02]  /*07a0*/  FENCE.VIEW.ASYNC.S ;  /* 0x00000000000073c6 */ /* 0x000e240000000000 */
[----:B0-----:R0:W1:Y:S01]  /*07b0*/  @!UP0 SYNCS.EXCH.64 URZ, [UR6+0x170], UR4 ;  /* 0x00017004063f85b2 */ /* 0x0010620008000100 */
[----:B------:R-:W-:Y:S01]  /*07c0*/  @P2 IMAD.MOV.U32 R0, RZ, RZ, R8 ;  /* 0x000000ffff002224 */ /* 0x000fe200078e0008 */
[----:B------:R-:W-:Y:S01]  /*07d0*/  SEL R8, RZ, 0x1, !P0 ;  /* 0x00000001ff087807 */ /* 0x000fe20004000000 */
[----:B------:R-:W-:Y:S01]  /*07e0*/  @!P2 IMAD.MOV.U32 R0, RZ, RZ, R6 ;  /* 0x000000ffff00a224 */ /* 0x000fe200078e0006 */
[----:B------:R-:W-:Y:S01]  /*07f0*/  ISETP.GE.U32.AND P1, PT, R10, 0x2, PT ;  /* 0x000000020a00780c */ /* 0x000fe20003f26070 */
[----:B------:R-:W-:-:S03]  /*0800*/  @!P2 IMAD.MOV.U32 R9, RZ, RZ, R7 ;  /* 0x000000ffff09a224 */ /* 0x000fc600078e0007 */
[----:B------:R-:W-:Y:S01]  /*0810*/  SEL R8, R8, 0x2, P1 ;  /* 0x0000000208087807 */ /* 0x000fe20000800000 */
[----:B------:R0:W1:Y:S01]  /*0820*/  @!UP1 SYNCS.EXCH.64 URZ, [UR6+0x178], UR4 ;  /* 0x00017804063f95b2 */ /* 0x0000620008000100 */
[----:B------:R-:W-:Y:S01]  /*0830*/  NOP ;  /* 0x0000000000007918 */ /* 0x000fe20000000000 */
[----:B-1----:R-:W-:Y:S06]  /*0840*/  BAR.SYNC.DEFER_BLOCKING 0x0 ;  /* 0x0000000000007b1d */ /* 0x002fec0000010000 */
[----:B------:R-:W-:Y:S05]  /*0850*/  @!P3 BRA `(.L_x_4) ;  /* 0x000000340058b947 */ /* 0x000fea0003800000 */
[----:B------:R-:W-:-:S13]  /*0860*/  ISETP.GT.U32.AND P0, PT, R10, 0x1, PT ;  /* 0x000000010a00780c */ /* 0x000fda0003f04070 */
[----:B0-----:R-:W-:Y:S05]  /*0870*/  @P0 EXIT ;  /* 0x000000000000094d */ /* 0x001fea0003800000 */
[----:B------:R-:W-:Y:S01]  /*0880*/  ULDC.64 UR4, c[0x0][0x650] ;  /* 0x0001940000047ab9 */ /* 0x000fe20000000a00 */
[----:B------:R-:W-:Y:S01]  /*0890*/  PRMT R10, RZ, 0x7610, R10 ;  /* 0x00007610ff0a7816 */ /* 0x000fe2000000000a */
[----:B------:R-:W-:Y:S01]  /*08a0*/  IMAD.MOV.U32 R18, RZ, RZ, -0x1 ;  /* 0xffffffffff127424 */ /* 0x000fe200078e00ff */
[----:B------:R-:W-:Y:S01]  /*08b0*/  ISETP.GE.U32.AND P0, PT, R0, UR4, PT ;  /* 0x0000000400007c0c */ /* 0x000fe2000bf06070 */
[----:B------:R-:W-:Y:S02]  /*08c0*/  IMAD.MOV.U32 R11, RZ, RZ, -0x1 ;  /* 0xffffffffff0b7424 */ /* 0x000fe400078e00ff */
[----:B------:R-:W-:Y:S01]  /*08d0*/  IMAD.MOV.U32 R21, RZ, RZ, -0x1 ;  /* 0xffffffffff157424 */ /* 0x000fe200078e00ff */
[----:B------:R-:W-:-:S13]  /*08e0*/  ISETP.GE.U32.AND.EX P0, PT, R9, UR5, PT, P0 ;  /* 0x0000000509007c0c */ /* 0x000fda000bf06100 */
[----:B------:R-:W-:Y:S05]  /*08f0*/  @P0 BRA `(.L_x_5) ;  /* 0x0000000400600947 */ /* 0x000fea0003800000 */
[----:B------:R-:W0:Y:S01]  /*0900*/  LDC.64 R18, c[0x0][0x628] ;  /* 0x00018a00ff127b82 */ /* 0x000e220000000a00 */
[----:B------:R-:W-:Y:S02]  /*0910*/  IMAD.MOV.U32 R6, RZ, RZ, R0 ;  /* 0x000000ffff067224 */ /* 0x000fe400078e0000 */
[----:B------:R-:W-:-:S05]  /*0920*/  IMAD.MOV.U32 R7, RZ, RZ, R9 ;  /* 0x000000ffff077224 */ /* 0x000fca00078e0009 */
[----:B------:R-:W1:Y:S08]  /*0930*/  LDC R2, c[0x0][0x630] ;  /* 0x00018c00ff027b82 */ /* 0x000e700000000800 */
[----:B------:R-:W2:Y:S01]  /*0940*/  LDC.64 R20, c[0x0][0x620] ;  /* 0x00018800ff147b82 */ /* 0x000ea20000000a00 */
[----:B0-----:R-:W-:-:S04]  /*0950*/  ISETP.NE.U32.AND P0, PT, R18, RZ, PT ;  /* 0x000000ff1200720c */ /* 0x001fc80003f05070 */
[----:B------:R-:W-:-:S13]  /*0960*/  ISETP.NE.AND.EX P0, PT, R19, RZ, PT, P0 ;  /* 0x000000ff1300720c */ /* 0x000fda0003f05300 */
[----:B-12---:R-:W-:Y:S05]  /*0970*/  @!P0 BRA `(.L_x_6) ;  /* 0x0000000000288947 */ /* 0x006fea0003800000 */
[----:B------:R-:W0:Y:S02]  /*0980*/  LDC R13, c[0x0][0x634] ;  /* 0x00018d00ff0d7b82 */ /* 0x000e240000000800 */
[----:B0-----:R-:W-:-:S05]  /*0990*/  IADD3 R13, P0, R0, R13, RZ ;  /* 0x0000000d000d7210 */ /* 0x001fca0007f1e0ff */
[----:B------:R-:W-:-:S04]  /*09a0*/  IMAD.X R15, RZ, RZ, R9, P0 ;  /* 0x000000ffff0f7224 */ /* 0x000fc800000e0609 */
[----:B------:R-:W-:-:S04]  /*09b0*/  IMAD.WIDE.U32 R6, R15, R18, RZ ;  /* 0x000000120f067225 */ /* 0x000fc800078e00ff */
[----:B------:R-:W-:-:S04]  /*09c0*/  IMAD.WIDE.U32 R10, P0, R13, R19, R6 ;  /* 0x000000130d0a7225 */ /* 0x000fc80007800006 */
[----:B------:R-:W-:-:S04]  /*09d0*/  IMAD.WIDE.U32 R6, R13, R18, RZ ;  /* 0x000000120d067225 */ /* 0x000fc800078e00ff */
[----:B------:R-:W-:Y:S01]  /*09e0*/  IMAD.X R13, RZ, RZ, RZ, P0 ;  /* 0x000000ffff0d7224 */ /* 0x000fe200000e06ff */
[----:B------:R-:W-:Y:S01]  /*09f0*/  IADD3 RZ, P0, R7, R10, RZ ;  /* 0x0000000a07ff7210 */ /* 0x000fe20007f1e0ff */
[----:B------:R-:W-:-:S04]  /*0a00*/  IMAD.MOV.U32 R12, RZ, RZ, R11 ;  /* 0x000000ffff0c7224 */ /* 0x000fc800078e000b */
[----:B------:R-:W-:-:S08]  /*0a10*/  IMAD.WIDE.U32.X R6, R15, R19, R12, P0 ;  /* 0x000000130f067225 */ /* 0x000fd000000e040c */
.L_x_6:
[-CC-:B------:R-:W-:Y:S01]  /*0a20*/  SHF.R.U64 R23, R6, R2.reuse, R7.reuse ;  /* 0x0000000206177219 */ /* 0x180fe20000001207 */
[----:B------:R-:W0:Y:S01]  /*0a30*/  LDC R12, c[0x0][0x618] ;  /* 0x00018600ff0c7b82 */ /* 0x000e220000000800 */
[----:B------:R-:W-:Y:S01]  /*0a40*/  SHF.R.U32.HI R5, RZ, R2, R7 ;  /* 0x00000002ff057219 */ /* 0x000fe20000011607 */
[----:B------:R-:W-:Y:S01]  /*0a50*/  ULDC UR4, c[0x0][0x150] ;  /* 0x0000540000047ab9 */ /* 0x000fe20000000800 */
[----:B------:R-:W-:Y:S01]  /*0a60*/  IADD3 R11, P0, RZ, -R23, RZ ;  /* 0x80000017ff0b7210 */ /* 0x000fe20007f1e0ff */
[----:B------:R-:W-:Y:S01]  /*0a70*/  IMAD.MOV.U32 R6, RZ, RZ, R0 ;  /* 0x000000ffff067224 */ /* 0x000fe200078e0000 */
[----:B------:R-:W-:Y:S01]  /*0a80*/  I2FP.F32.U32 R2, R4 ;  /* 0x0000000400027245 */ /* 0x000fe20000201000 */
[----:B------:R-:W-:Y:S02]  /*0a90*/  IMAD.MOV.U32 R7, RZ, RZ, R9 ;  /* 0x000000ffff077224 */ /* 0x000fe400078e0009 */
[----:B------:R-:W1:Y:S01]  /*0aa0*/  LDC.64 R26, c[0x0][0x640] ;  /* 0x00019000ff1a7b82 */ /* 0x000e620000000a00 */
[----:B------:R-:W-:-:S02]  /*0ab0*/  IMAD.X R13, RZ, RZ, ~R5, P0 ;  /* 0x000000ffff0d7224 */ /* 0x000fc400000e0e05 */
[----:B------:R-:W-:Y:S01]  /*0ac0*/  FMUL R2, R2, UR4 ;  /* 0x0000000402027c20 */ /* 0x000fe20008400000 */
[----:B------:R-:W-:Y:S01]  /*0ad0*/  IMAD.WIDE.U32 R6, R11, R20, R6 ;  /* 0x000000140b067225 */ /* 0x000fe200078e0006 */
[----:B------:R-:W-:-:S03]  /*0ae0*/  ULDC UR4, c[0x0][0x154] ;  /* 0x0000550000047ab9 */ /* 0x000fc60000000800 */
[----:B------:R-:W-:Y:S01]  /*0af0*/  IMAD R10, R13, R20, RZ ;  /* 0x000000140d0a7224 */ /* 0x000fe200078e02ff */
[----:B------:R-:W2:Y:S01]  /*0b00*/  LDC R5, c[0x0][0x144] ;  /* 0x00005100ff057b82 */ /* 0x000ea20000000800 */
[----:B------:R-:W3:Y:S02]  /*0b10*/  F2I.U32.TRUNC.NTZ R2, R2 ;  /* 0x0000000200027305 */ /* 0x000ee4000020f000 */
[----:B------:R-:W-:-:S04]  /*0b20*/  IMAD R11, R11, R21, R10 ;  /* 0x000000150b0b7224 */ /* 0x000fc800078e020a */
[----:B------:R-:W-:Y:S01]  /*0b30*/  IMAD.IADD R7, R7, 0x1, R11 ;  /* 0x0000000107077824 */ /* 0x000fe200078e020b */
[----:B------:R-:W4:Y:S01]  /*0b40*/  LDC R14, c[0x0][0x608] ;  /* 0x00018200ff0e7b82 */ /* 0x000f220000000800 */
[----:B------:R-:W-:-:S03]  /*0b50*/  IMAD.MOV.U32 R11, RZ, RZ, -0x1 ;  /* 0xffffffffff0b7424 */ /* 0x000fc600078e00ff */
[-CC-:B0-----:R-:W-:Y:S02]  /*0b60*/  SHF.R.U64 R20, R6, R12.reuse, R7.reuse ;  /* 0x0000000c06147219 */ /* 0x181fe40000001207 */
[----:B------:R-:W-:Y:S02]  /*0b70*/  I2FP.F32.U32 R6, R3 ;  /* 0x0000000300067245 */ /* 0x000fe40000201000 */
[----:B------:R-:W0:Y:S01]  /*0b80*/  LDC R24, c[0x0][0x658] ;  /* 0x00019600ff187b82 */ /* 0x000e220000000800 */
[----:B-1----:R-:W-:Y:S01]  /*0b90*/  ISETP.NE.U32.AND P0, PT, R26, RZ, PT ;  /* 0x000000ff1a00720c */ /* 0x002fe20003f05070 */
[----:B---3--:R-:W-:Y:S01]  /*0ba0*/  IMAD.MOV R10, RZ, RZ, -R2 ;  /* 0x000000ffff0a7224 */ /* 0x008fe200078e0a02 */
[----:B------:R-:W-:Y:S01]  /*0bb0*/  SHF.R.U32.HI R7, RZ, R12, R7 ;  /* 0x0000000cff077219 */ /* 0x000fe20000011607 */
[----:B------:R-:W-:Y:S01]  /*0bc0*/  FMUL R6, R6, UR4 ;  /* 0x0000000406067c20 */ /* 0x000fe20008400000 */
[----:B------:R-:W-:-:S03]  /*0bd0*/  ISETP.NE.AND.EX P0, PT, R27, RZ, PT, P0 ;  /* 0x000000ff1b00720c */ /* 0x000fc60003f05300 */
[----:B------:R-:W1:Y:S01]  /*0be0*/  LDC R18, c[0x0][0x148] ;  /* 0x00005200ff127b82 */ /* 0x000e620000000800 */
[----:B--2---:R-:W-:-:S07]  /*0bf0*/  IMAD R2, R5, R10, R4 ;  /* 0x0000000a05027224 */ /* 0x004fce00078e0204 */
[----:B------:R-:W2:Y:S01]  /*0c00*/  LDC R22, c[0x0][0x600] ;  /* 0x00018000ff167b82 */ /* 0x000ea20000000800 */
[-CC-:B----4-:R-:W-:Y:S02]  /*0c10*/  SHF.R.U64 R28, R20, R14.reuse, R7.reuse ;  /* 0x0000000e141c7219 */ /* 0x190fe40000001207 */
[----:B------:R-:W-:Y:S01]  /*0c20*/  SHF.R.U32.HI R5, RZ, R14, R7 ;  /* 0x0000000eff057219 */ /* 0x000fe20000011607 */
[----:B------:R-:W-:Y:S01]  /*0c30*/  IMAD.MOV.U32 R7, RZ, RZ, 0x1 ;  /* 0x00000001ff077424 */ /* 0x000fe200078e00ff */
[----:B------:R3:W4:Y:S03]  /*0c40*/  F2I.U32.TRUNC.NTZ R14, R6 ;  /* 0x00000006000e7305 */ /* 0x000726000020f000 */
[----:B------:R-:W1:Y:S01]  /*0c50*/  LDC R17, c[0x0][0x648] ;  /* 0x00019200ff117b82 */ /* 0x000e620000000800 */
[-C--:B0-----:R-:W-:Y:S02]  /*0c60*/  SHF.L.U32 R4, R11, R24.reuse, RZ ;  /* 0x000000180b047219 */ /* 0x081fe400000006ff */
[----:B------:R-:W-:-:S02]  /*0c70*/  SHF.R.U64 R30, R28, R24, R5 ;  /* 0x000000181c1e7219 */ /* 0x000fc40000001205 */
[----:B------:R-:W-:Y:S02]  /*0c80*/  LOP3.LUT R13, RZ, R4, RZ, 0x33, !PT ;  /* 0x00000004ff0d7212 */ /* 0x000fe400078e33ff */
[-C--:B------:R-:W-:Y:S01]  /*0c90*/  SHF.R.U32.HI R5, RZ, R24.reuse, R5 ;  /* 0x00000018ff057219 */ /* 0x080fe20000011605 */
[----:B------:R-:W0:Y:S01]  /*0ca0*/  LDC R19, c[0x0][0x638] ;  /* 0x00018e00ff137b82 */ /* 0x000e220000000800 */
[----:B------:R-:W-:Y:S01]  /*0cb0*/  SHF.L.U32 R12, R7, R24, RZ ;  /* 0x00000018070c7219 */ /* 0x000fe200000006ff */
[----:B------:R-:W-:-:S06]  /*0cc0*/  IMAD.MOV.U32 R4, RZ, RZ, R30 ;  /* 0x000000ffff047224 */ /* 0x000fcc00078e001e */
[----:B------:R-:W0:Y:S01]  /*0cd0*/  LDC R21, c[0x0][0x610] ;  /* 0x00018400ff157b82 */ /* 0x000e220000000800 */
[----:B---34-:R-:W-:Y:S05]  /*0ce0*/  @!P0 BRA `(.L_x_7) ;  /* 0x0000000000288947 */ /* 0x018fea0003800000 */
[----:B------:R-:W3:Y:S02]  /*0cf0*/  LDC R11, c[0x0][0x64c] ;  /* 0x00019300ff0b7b82 */ /* 0x000ee40000000800 */
[----:B---3--:R-:W-:-:S05]  /*0d00*/  IADD3 R11, P0, R30, R11, RZ ;  /* 0x0000000b1e0b7210 */ /* 0x008fca0007f1e0ff */
        /* <DEDUP_REMOVED lines=8> */
.L_x_7:
[----:B-1----:R-:W-:Y:S01]  /*0d90*/  SHF.R.U64 R4, R4, R17, R5 ;  /* 0x0000001104047219 */ /* 0x002fe20000001205 */
[----:B--2---:R-:W-:Y:S01]  /*0da0*/  VIADD R5, R22, 0xffffffff ;  /* 0xffffffff16057836 */ /* 0x004fe20000000000 */
[----:B------:R-:W-:Y:S01]  /*0db0*/  LOP3.LUT R13, R28, R13, RZ, 0xc0, !PT ;  /* 0x0000000d1c0d7212 */ /* 0x000fe200078ec0ff */
[----:B------:R-:W-:Y:S02]  /*0dc0*/  IMAD.MOV R14, RZ, RZ, -R14 ;  /* 0x000000ffff0e7224 */ /* 0x000fe400078e0a0e */
[----:B------:R-:W-:Y:S01]  /*0dd0*/  IMAD.MOV R6, RZ, RZ, -R4 ;  /* 0x000000ffff067224 */ /* 0x000fe200078e0a04 */
[----:B------:R-:W-:Y:S01]  /*0de0*/  LOP3.LUT R5, R20, R5, RZ, 0xc0, !PT ;  /* 0x0000000514057212 */ /* 0x000fe200078ec0ff */
[----:B------:R-:W-:Y:S02]  /*0df0*/  @P2 IMAD R2, R18, R14, R3 ;  /* 0x0000000e12022224 */ /* 0x000fe400078e0203 */
[----:B------:R-:W-:Y:S02]  /*0e00*/  IMAD R13, R12, R4, R13 ;  /* 0x000000040c0d7224 */ /* 0x000fe400078e020d */
[----:B0-----:R-:W-:-:S02]  /*0e10*/  IMAD R3, R6, R19, R30 ;  /* 0x0000001306037224 */ /* 0x001fc400078e021e */
[----:B------:R-:W-:Y:S02]  /*0e20*/  IMAD R2, R13, R21, R2 ;  /* 0x000000150d027224 */ /* 0x000fe400078e0202 */
[----:B------:R-:W-:Y:S02]  /*0e30*/  IMAD R3, R3, R22, R5 ;  /* 0x0000001603037224 */ /* 0x000fe400078e0205 */
[----:B------:R-:W-:Y:S02]  /*0e40*/  IMAD.MOV.U32 R10, RZ, RZ, 0x1 ;  /* 0x00000001ff0a7424 */ /* 0x000fe400078e00ff */
[----:B------:R-:W-:Y:S01]  /*0e50*/  IMAD.MOV.U32 R21, RZ, RZ, R23 ;  /* 0x000000ffff157224 */ /* 0x000fe200078e0017 */
[----:B------:R-:W-:Y:S02]  /*0e60*/  SEL R11, R3, R2, !P2 ;  /* 0x00000002030b7207 */ /* 0x000fe40005000000 */
[----:B------:R-:W-:-:S07]  /*0e70*/  SEL R18, R2, R3, !P2 ;  /* 0x0000000302127207 */ /* 0x000fce0005000000 */
.L_x_5:
[----:B------:R-:W-:-:S08]  /*0e80*/  NOP ;  /* 0x0000000000007918 */ /* 0x000fd00000000000 */
[----:B------:R-:W0:Y:S02]  /*0e90*/  USETMAXREG.TRY_ALLOC.CTAPOOL UP0, 0xe8 ;  /* 0x000000e8000079c8 */ /* 0x000e240008000600 */
[----:B0-----:R-:W-:-:S13]  /*0ea0*/  PLOP3.LUT P0, PT, PT, PT, UP0, 0x80, 0x0 ;  /* 0x000000000000781c */ /* 0x001fda0003f0f008 */
[----:B------:R-:W-:Y:S05]  /*0eb0*/  @!P0 BRA `(.L_x_5) ;  /* 0xfffffffc00f08947 */ /* 0x000fea000383ffff */
[----:B------:R-:W-:Y:S01]  /*0ec0*/  ULDC.64 UR4, c[0x0][0x598] ;  /* 0x0001660000047ab9 */ /* 0x000fe20000000a00 */
[----:B------:R-:W-:Y:S01]  /*0ed0*/  ULDC.64 UR16, c[0x0][0x208] ;  /* 0x0000820000107ab9 */ /* 0x000fe20000000a00 */
[----:B------:R-:W-:-:S04]  /*0ee0*/  ISETP.NE.U32.AND P0, PT, RZ, UR4, PT ;  /* 0x00000004ff007c0c */ /* 0x000fc8000bf05070 */
[----:B------:R-:W-:-:S13]  /*0ef0*/  ISETP.NE.AND.EX P0, PT, RZ, UR5, PT, P0 ;  /* 0x00000005ff007c0c */ /* 0x000fda000bf05300 */
[----:B------:R-:W-:Y:S05]  /*0f00*/  @!P0 BRA `(.L_x_8) ;  /* 0x00000000001c8947 */ /* 0x000fea0003800000 */
[----:B------:R-:W0:Y:S02]  /*0f10*/  LDC.64 R2, c[0x0][0x598] ;  /* 0x00016600ff027b82 */ /* 0x000e240000000a00 */
[----:B0-----:R-:W2:Y:S02]  /*0f20*/  LDG.E.64 R2, desc[UR16][R2.64] ;  /* 0x0000001002027981 */ /* 0x001ea4000c1e1b00 */
[----:B--2---:R-:W-:-:S04]  /*0f30*/  ISETP.NE.U32.AND P0, PT, R2, RZ, PT ;  /* 0x000000ff0200720c */ /* 0x004fc80003f05070 */
[----:B------:R-:W-:-:S13]  /*0f40*/  ISETP.NE.AND.EX P0, PT, R3, RZ, PT, P0 ;  /* 0x000000ff0300720c */ /* 0x000fda0003f05300 */
[----:B------:R-:W-:Y:S05]  /*0f50*/  @!P0 BRA `(.L_x_8) ;  /* 0x0000000000088947 */ /* 0x000fea0003800000 */
[----:B------:R0:W5:Y:S01]  /*0f60*/  LD.E R6, desc[UR16][R2.64] ;  /* 0x0000001002067980 */ /* 0x000162000c101900 */
[----:B------:R-:W-:Y:S05]  /*0f70*/  BRA `(.L_x_9) ;  /* 0x0000000000207947 */ /* 0x000fea0003800000 */
.L_x_8:
[----:B------:R-:W-:Y:S02]  /*0f80*/  ULDC.64 UR4, c[0x0][0x588] ;  /* 0x0001620000047ab9 */ /* 0x000fe40000000a00 */
[----:B------:R-:W-:-:S04]  /*0f90*/  ISETP.NE.U32.AND P0, PT, RZ, UR4, PT ;  /* 0x00000004ff007c0c */ /* 0x000fc8000bf05070 */
[----:B------:R-:W-:-:S13]  /*0fa0*/  ISETP.NE.AND.EX P0, PT, RZ, UR5, PT, P0 ;  /* 0x00000005ff007c0c */ /* 0x000fda000bf05300 */
[----:B------:R-:W-:Y:S05]  /*0fb0*/  @!P0 BRA `(.L_x_10) ;  /* 0x00000000000c8947 */ /* 0x000fea0003800000 */
[----:B------:R-:W0:Y:S02]  /*0fc0*/  LDC.64 R6, c[0x0][0x588] ;  /* 0x00016200ff067b82 */ /* 0x000e240000000a00 */
[----:B0-----:R1:W5:Y:S01]  /*0fd0*/  LDG.E R6, desc[UR16][R6.64] ;  /* 0x0000001006067981 */ /* 0x001362000c1e1900 */
[----:B------:R-:W-:Y:S05]  /*0fe0*/  BRA `(.L_x_9) ;  /* 0x0000000000047947 */ /* 0x000fea0003800000 */
.L_x_10:
[----:B------:R-:W2:Y:S02]  /*0ff0*/  LDC R6, c[0x0][0x580] ;  /* 0x00016000ff067b82 */ /* 0x000ea40000000800 */
.L_x_9:
[----:B------:R-:W-:Y:S02]  /*1000*/  ULDC.64 UR4, c[0x0][0x5a0] ;  /* 0x0001680000047ab9 */ /* 0x000fe40000000a00 */
[----:B------:R-:W-:-:S04]  /*1010*/  ISETP.NE.U32.AND P0, PT, RZ, UR4, PT ;  /* 0x00000004ff007c0c */ /* 0x000fc8000bf05070 */
[----:B------:R-:W-:-:S13]  /*1020*/  ISETP.NE.AND.EX P0, PT, RZ, UR5, PT, P0 ;  /* 0x00000005ff007c0c */ /* 0x000fda000bf05300 */
[----:B------:R-:W-:Y:S05]  /*1030*/  @!P0 BRA `(.L_x_11) ;  /* 0x00000000001c8947 */ /* 0x000fea0003800000 */
[----:B0-----:R-:W0:Y:S02]  /*1040*/  LDC.64 R2, c[0x0][0x5a0] ;  /* 0x00016800ff027b82 */ /* 0x001e240000000a00 */
[----:B0-----:R-:W3:Y:S02]  /*1050*/  LDG.E.64 R2, desc[UR16][R2.64] ;  /* 0x0000001002027981 */ /* 0x001ee4000c1e1b00 */
[----:B---3--:R-:W-:-:S04]  /*1060*/  ISETP.NE.U32.AND P0, PT, R2, RZ, PT ;  /* 0x000000ff0200720c */ /* 0x008fc80003f05070 */
[----:B------:R-:W-:-:S13]  /*1070*/  ISETP.NE.AND.EX P0, PT, R3, RZ, PT, P0 ;  /* 0x000000ff0300720c */ /* 0x000fda0003f05300 */
[----:B------:R-:W-:Y:S05]  /*1080*/  @!P0 BRA `(.L_x_11) ;  /* 0x0000000000088947 */ /* 0x000fea0003800000 */
[----:B-1----:R0:W5:Y:S01]  /*1090*/  LD.E R7, desc[UR16][R2.64] ;  /* 0x0000001002077980 */ /* 0x002162000c101900 */
[----:B------:R-:W-:Y:S05]  /*10a0*/  BRA `(.L_x_12) ;  /* 0x0000000000207947 */ /* 0x000fea0003800000 */
.L_x_11:
[----:B------:R-:W-:Y:S02]  /*10b0*/  ULDC.64 UR4, c[0x0][0x590] ;  /* 0x0001640000047ab9 */ /* 0x000fe40000000a00 */
[----:B------:R-:W-:-:S04]  /*10c0*/  ISETP.NE.U32.AND P0, PT, RZ, UR4, PT ;  /* 0x00000004ff007c0c */ /* 0x000fc8000bf05070 */
[----:B------:R-:W-:-:S13]  /*10d0*/  ISETP.NE.AND.EX P0, PT, RZ, UR5, PT, P0 ;  /* 0x00000005ff007c0c */ /* 0x000fda000bf05300 */
[----:B------:R-:W-:Y:S05]  /*10e0*/  @!P0 BRA `(.L_x_13) ;  /* 0x00000000000c8947 */ /* 0x000fea0003800000 */
[----:B0-----:R-:W1:Y:S02]  /*10f0*/  LDC.64 R2, c[0x0][0x590] ;  /* 0x00016400ff027b82 */ /* 0x001e640000000a00 */
[----:B-1----:R1:W5:Y:S01]  /*1100*/  LDG.E R7, desc[UR16][R2.64] ;  /* 0x0000001002077981 */ /* 0x002362000c1e1900 */
[----:B------:R-:W-:Y:S05]  /*1110*/  BRA `(.L_x_12) ;  /* 0x0000000000047947 */ /* 0x000fea0003800000 */
.L_x_13:
[----:B-1----:R-:W3:Y:S02]  /*1120*/  LDC R7, c[0x0][0x584] ;  /* 0x00016100ff077b82 */ /* 0x002ee40000000800 */
.L_x_12:
[----:B------:R-:W-:-:S13]  /*1130*/  LOP3.LUT P0, RZ, R10, 0xff, RZ, 0xc0, !PT ;  /* 0x000000ff0aff7812 */ /* 0x000fda000780c0ff */
[----:B------:R-:W-:Y:S05]  /*1140*/  @!P0 EXIT ;  /* 0x000000000000894d */ /* 0x000fea0003800000 */
[----:B------:R-:W-:Y:S01]  /*1150*/  ULDC UR4, c[0x0][0x28c] ;  /* 0x0000a30000047ab9 */ /* 0x000fe20000000800 */
[----:B------:R-:W-:Y:S01]  /*1160*/  LOP3.LUT R48, R8, 0x1, RZ, 0xfc, !PT ;  /* 0x0000000108307812 */ /* 0x000fe200078efcff */
[----:B------:R-:W-:-:S04]  /*1170*/  UIADD3 UR4, UR4, 0x3f, URZ ;  /* 0x0000003f04047890 */ /* 0x000fc8000fffe03f */
[----:B------:R-:W-:-:S04]  /*1180*/  USHF.R.S32.HI UR5, URZ, 0x1f, UR4 ;  /* 0x0000001f3f057899 */ /* 0x000fc80008011404 */
[----:B------:R-:W-:-:S03]  /*1190*/  ULEA.HI UR5, UR5, UR4, URZ, 0x6 ;  /* 0x0000000405057291 */ /* 0x000fc6000f8f303f */
[----:B------:R-:W-:Y:S01]  /*11a0*/  UMOV UR4, URZ ;  /* 0x0000003f00047c82 */ /* 0x000fe20008000000 */
[----:B------:R-:W-:-:S03]  /*11b0*/  USHF.R.S32.HI UR9, URZ, 0x6, UR5 ;  /* 0x000000063f097899 */ /* 0x000fc60008011405 */
[----:B------:R-:W-:-:S09]  /*11c0*/  UMOV UR5, URZ ;  /* 0x0000003f00057c82 */ /* 0x000fd20008000000 */
.L_x_70:
[----:B01----:R-:W-:Y:S01]  /*11d0*/  LOP3.LUT R2, R16, 0x80, RZ, 0xc0, !PT ;  /* 0x0000008010027812 */ /* 0x003fe200078ec0ff */
[----:B------:R-:W0:Y:S01]  /*11e0*/  S2UR UR13, SR_CgaCtaId ;  /* 0x00000000000d79c3 */ /* 0x000e220000008800 */
[----:B------:R-:W-:Y:S01]  /*11f0*/  UMOV UR12, 0x400 ;  /* 0x00000400000c7882 */ /* 0x000fe20000000000 */
[----:B------:R-:W-:Y:S01]  /*1200*/  UMOV UR6, URZ ;  /* 0x0000003f00067c82 */ /* 0x000fe20008000000 */
[----:B------:R-:W-:Y:S01]  /*1210*/  SHF.R.U32.HI R2, RZ, 0x7, R2 ;  /* 0x00000007ff027819 */ /* 0x000fe20000011602 */
[----:B------:R-:W-:Y:S01]  /*1220*/  UMOV UR7, URZ ;  /* 0x0000003f00077c82 */ /* 0x000fe20008000000 */
[----:B------:R-:W-:Y:S01]  /*1230*/  UMOV UR18, UR5 ;  /* 0x0000000500127c82 */ /* 0x000fe20008000000 */
[----:B------:R-:W-:Y:S01]  /*1240*/  CS2R R14, SRZ ;  /* 0x00000000000e7805 */ /* 0x000fe2000001ff00 */
[----:B------:R-:W-:Y:S01]  /*1250*/  IMAD.MOV.U32 R17, RZ, RZ, RZ ;  /* 0x000000ffff117224 */ /* 0x000fe200078e00ff */
[----:B------:R-:W1:Y:S01]  /*1260*/  LDC R3, c[0x0][0x28c] ;  /* 0x0000a300ff037b82 */ /* 0x000e620000000800 */
[----:B----4-:R-:W4:Y:S01]  /*1270*/  SHFL.IDX PT, R2, R2, RZ, 0x1f ;  /* 0x00001fff02027589 */ /* 0x010f2200000e0000 */
[----:B------:R-:W-:Y:S01]  /*1280*/  CS2R R22, SRZ ;  /* 0x0000000000167805 */ /* 0x000fe2000001ff00 */
[----:B------:R-:W-:Y:S01]  /*1290*/  IMAD.MOV.U32 R20, RZ, RZ, RZ ;  /* 0x000000ffff147224 */ /* 0x000fe200078e00ff */
[----:B------:R-:W-:-:S02]  /*12a0*/  CS2R R40, SRZ ;  /* 0x0000000000287805 */ /* 0x000fc4000001ff00 */
[----:B------:R-:W-:Y:S02]  /*12b0*/  CS2R R42, SRZ ;  /* 0x00000000002a7805 */ /* 0x000fe4000001ff00 */
[----:B------:R-:W-:Y:S02]  /*12c0*/  CS2R R44, SRZ ;  /* 0x00000000002c7805 */ /* 0x000fe4000001ff00 */
[----:B------:R-:W-:Y:S01]  /*12d0*/  CS2R R46, SRZ ;  /* 0x00000000002e7805 */ /* 0x000fe2000001ff00 */
[----:B------:R-:W-:Y:S01]  /*12e0*/  IMAD.MOV.U32 R49, RZ, RZ, RZ ;  /* 0x000000ffff317224 */ /* 0x000fe200078e00ff */
[----:B------:R-:W-:Y:S01]  /*12f0*/  CS2R R24, SRZ ;  /* 0x0000000000187805 */ /* 0x000fe2000001ff00 */
[----:B------:R-:W-:Y:S01]  /*1300*/  IMAD.MOV.U32 R51, RZ, RZ, RZ ;  /* 0x000000ffff337224 */ /* 0x000fe200078e00ff */
[----:B------:R-:W-:Y:S01]  /*1310*/  CS2R R26, SRZ ;  /* 0x00000000001a7805 */ /* 0x000fe2000001ff00 */
[----:B------:R-:W-:Y:S01]  /*1320*/  IMAD.U32 R5, RZ, RZ, UR4 ;  /* 0x00000004ff057e24 */ /* 0x000fe2000f8e00ff */
[----:B------:R-:W-:-:S02]  /*1330*/  CS2R R28, SRZ ;  /* 0x00000000001c7805 */ /* 0x000fc4000001ff00 */
[----:B------:R-:W-:Y:S02]  /*1340*/  CS2R R30, SRZ ;  /* 0x00000000001e7805 */ /* 0x000fe4000001ff00 */
[----:B------:R-:W-:Y:S02]  /*1350*/  CS2R R32, SRZ ;  /* 0x0000000000207805 */ /* 0x000fe4000001ff00 */
[----:B------:R-:W-:Y:S02]  /*1360*/  CS2R R34, SRZ ;  /* 0x0000000000227805 */ /* 0x000fe4000001ff00 */
[----:B------:R-:W-:Y:S02]  /*1370*/  CS2R R36, SRZ ;  /* 0x0000000000247805 */ /* 0x000fe4000001ff00 */
[----:B------:R-:W-:Y:S02]  /*1380*/  CS2R R38, SRZ ;  /* 0x0000000000267805 */ /* 0x000fe4000001ff00 */
[----:B-1----:R-:W-:-:S02]  /*1390*/  ISETP.GE.AND P0, PT, R3, 0x1, PT ;  /* 0x000000010300780c */ /* 0x002fc40003f06270 */
[----:B----4-:R-:W-:-:S13]  /*13a0*/  R2UR UR8, R2 ;  /* 0x00000000020872ca */ /* 0x010fda00000e0000 */
[----:B------:R-:W-:-:S04]  /*13b0*/  ULEA.HI UR10, UR8, UR8, URZ, 0x1 ;  /* 0x00000008080a7291 */ /* 0x000fc8000f8f083f */
[----:B------:R-:W-:Y:S02]  /*13c0*/  ULOP3.LUT UR11, UR10, 0xffffe, URZ, 0xc0, !UPT ;  /* 0x000ffffe0a0b7892 */ /* 0x000fe4000f8ec03f */
[----:B0-----:R-:W-:Y:S02]  /*13d0*/  ULEA UR10, UR13, UR12, 0x18 ;  /* 0x0000000c0d0a7291 */ /* 0x001fe4000f8ec03f */
[----:B------:R-:W-:-:S03]  /*13e0*/  UIADD3 UR11, UR8, -UR11, URZ ;  /* 0x8000000b080b7290 */ /* 0x000fc6000fffe03f */
[----:B------:R-:W-:Y:S01]  /*13f0*/  UMOV UR8, URZ ;  /* 0x0000003f00087c82 */ /* 0x000fe20008000000 */
[----:B------:R-:W-:-:S04]  /*1400*/  ULEA UR11, UR11, UR10, 0xc ;  /* 0x0000000a0b0b7291 */ /* 0x000fc8000f8e603f */
[----:B------:R-:W-:-:S04]  /*1410*/  UIADD3 UR11, UR11, 0x280, URZ ;  /* 0x000002800b0b7890 */ /* 0x000fc8000fffe03f */
[----:B------:R-:W-:-:S04]  /*1420*/  USHF.R.U32.HI UR11, URZ, 0x4, UR11 ;  /* 0x000000043f0b7899 */ /* 0x000fc8000801160b */
[----:B------:R-:W-:Y:S01]  /*1430*/  ULOP3.LUT UR11, UR11, 0x3fff, URZ, 0xc0, !UPT ;  /* 0x00003fff0b0b7892 */ /* 0x000fe2000f8ec03f */
[----:B---3--:R-:W-:Y:S11]  /*1440*/  @!P0 BRA `(.L_x_14) ;  /* 0x0000000400148947 */ /* 0x008ff60003800000 */
[----:B------:R-:W-:-:S13]  /*1450*/  ISETP.NE.AND P1, PT, R48, 0x3, PT ;  /* 0x000000033000780c */ /* 0x000fda0003f25270 */
[----:B------:R-:W-:Y:S05]  /*1460*/  @!P1 BRA `(.L_x_15) ;  /* 0x0000000000049947 */ /* 0x000fea0003800000 */
[----:B------:R-:W-:Y:S01]  /*1470*/  BPT.TRAP 0x1 ;  /* 0x000000040000795c */ /* 0x000fe20000300000 */
.L_x_15:
[----:B------:R-:W-:Y:S01]  /*1480*/  ULEA UR6, UR5, UR10, 0x3 ;  /* 0x0000000a05067291 */ /* 0x000fe2000f8e183f */
[----:B------:R-:W-:-:S05]  /*1490*/  IMAD.U32 R2, RZ, RZ, UR4 ;  /* 0x00000004ff027e24 */ /* 0x000fca000f8e00ff */
[----:B------:R-:W-:-:S04]  /*14a0*/  SHF.L.U32 R2, R2, 0x1f, RZ ;  /* 0x0000001f02027819 */ /* 0x000fc800000006ff */
[----:B------:R0:W1:Y:S01]  /*14b0*/  SYNCS.PHASECHK.TRANS64.TRYWAIT P0, [UR6], R2 ;  /* 0x00000002ff0075a7 */ /* 0x0000620008000146 */
[----:B------:R-:W-:Y:S05]  /*14c0*/  @!P1 BRA `(.L_x_16) ;  /* 0x0000000000049947 */ /* 0x000fea0003800000 */
[----:B------:R-:W-:Y:S01]  /*14d0*/  BPT.TRAP 0x1 ;  /* 0x000000040000795c */ /* 0x000fe20000300000 */
.L_x_16:
[----:B-1----:R-:W-:Y:S05]  /*14e0*/  @P0 BRA `(.L_x_17) ;  /* 0x0000000000080947 */ /* 0x002fea0003800000 */
[----:B------:R-:W1:Y:S02]  /*14f0*/  SYNCS.PHASECHK.TRANS64.TRYWAIT P0, [UR6], R2 ;  /* 0x00000002ff0075a7 */ /* 0x000e640008000146 */
[----:B-1----:R-:W-:Y:S05]  /*1500*/  @!P0 BRA `(.L_x_18) ;  /* 0x0000004800488947 */ /* 0x002fea0003800000 */
.L_x_17:
[----:B------:R-:W-:Y:S01]  /*1510*/  UIADD3 UR6, UR10, 0x2c280, URZ ;  /* 0x0002c2800a067890 */ /* 0x000fe2000fffe03f */
[----:B------:R-:W-:Y:S01]  /*1520*/  WARPGROUP.ARRIVE ;  /* 0x00000000000079c5 */ /* 0x000fe20000000000 */
[----:B------:R-:W-:Y:S01]  /*1530*/  ULOP3.LUT UR12, UR11, 0x10000, URZ, 0xfc, !UPT ;  /* 0x000100000b0c7892 */ /* 0x000fe2000f8efc3f */
[----:B------:R-:W-:Y:S01]  /*1540*/  CS2R R14, SRZ ;  /* 0x00000000000e7805 */ /* 0x000fe2000001ff00 */
[----:B------:R-:W-:Y:S01]  /*1550*/  USHF.R.U32.HI UR6, URZ, 0x4, UR6 ;  /* 0x000000043f067899 */ /* 0x000fe20008011606 */
[----:B------:R-:W-:Y:S01]  /*1560*/  IMAD.MOV.U32 R17, RZ, RZ, RZ ;  /* 0x000000ffff117224 */ /* 0x000fe200078e00ff */
[----:B------:R-:W-:Y:S01]  /*1570*/  ULEA UR12, UR5, UR12, 0x9 ;  /* 0x0000000c050c7291 */ /* 0x000fe2000f8e483f */
[----:B------:R-:W-:Y:S01]  /*1580*/  CS2R R22, SRZ ;  /* 0x0000000000167805 */ /* 0x000fe2000001ff00 */
[----:B------:R-:W-:Y:S01]  /*1590*/  ULOP3.LUT UR6, UR6, 0x3fff, URZ, 0xc0, !UPT ;  /* 0x00003fff06067892 */ /* 0x000fe2000f8ec03f */
[----:B------:R-:W-:Y:S01]  /*15a0*/  IMAD.MOV.U32 R20, RZ, RZ, RZ ;  /* 0x000000ffff147224 */ /* 0x000fe200078e00ff */
[----:B------:R-:W-:Y:S01]  /*15b0*/  UMOV UR13, 0x80000020 ;  /* 0x80000020000d7882 */ /* 0x000fe20000000000 */
[----:B------:R-:W-:Y:S01]  /*15c0*/  UMOV UR15, 0x80000020 ;  /* 0x80000020000f7882 */ /* 0x000fe20000000000 */
[----:B------:R-:W-:Y:S01]  /*15d0*/  ULOP3.LUT UR6, UR6, 0x10000, URZ, 0xfc, !UPT ;  /* 0x0001000006067892 */ /* 0x000fe2000f8efc3f */
[----:B------:R-:W-:Y:S01]  /*15e0*/  CS2R R40, SRZ ;  /* 0x0000000000287805 */ /* 0x000fe2000001ff00 */
[----:B------:R-:W-:Y:S01]  /*15f0*/  ULDC UR7, c[0x0][0x50c] ;  /* 0x0001430000077ab9 */ /* 0x000fe20000000800 */
[----:B------:R-:W-:Y:S01]  /*1600*/  CS2R R42, SRZ ;  /* 0x00000000002a7805 */ /* 0x000fe2000001ff00 */
[----:B------:R-:W-:Y:S01]  /*1610*/  ULEA UR14, UR5, UR6, 0x7 ;  /* 0x00000006050e7291 */ /* 0x000fe2000f8e383f */
[----:B------:R-:W-:Y:S01]  /*1620*/  CS2R R44, SRZ ;  /* 0x00000000002c7805 */ /* 0x000fe2000001ff00 */
[----:B------:R-:W-:Y:S01]  /*1630*/  UISETP.NE.AND UP0, UPT, UR7, 0x2, UPT ;  /* 0x000000020700788c */ /* 0x000fe2000bf05270 */
[----:B------:R-:W-:Y:S01]  /*1640*/  CS2R R46, SRZ ;  /* 0x00000000002e7805 */ /* 0x000fe2000001ff00 */
[----:B------:R-:W-:Y:S01]  /*1650*/  UMOV UR6, 0x2 ;  /* 0x0000000200067882 */ /* 0x000fe20000000000 */
[----:B------:R-:W-:Y:S01]  /*1660*/  IMAD.MOV.U32 R49, RZ, RZ, RZ ;  /* 0x000000ffff317224 */ /* 0x000fe200078e00ff */
[----:B------:R-:W-:Y:S01]  /*1670*/  USEL UR7, URZ, 0x1, UP0 ;  /* 0x000000013f077887 */ /* 0x000fe20008000000 */
[----:B------:R-:W-:-:S02]  /*1680*/  IMAD.MOV.U32 R51, RZ, RZ, RZ ;  /* 0x000000ffff337224 */ /* 0x000fc400078e00ff */
[----:B------:R-:W-:Y:S01]  /*1690*/  QGMMA.64x32x32.F32.E4M3.E4M3 R24, gdesc[UR12], RZ, !UPT ;  /* 0x006000000c1879f3 */ /* 0x000fe2000c7008ff */
[----:B------:R-:W-:Y:S02]  /*16a0*/  UIADD3 UR12, UR12, 0x2, URZ ;  /* 0x000000020c0c7890 */ /* 0x000fe4000fffe03f */
[----:B------:R-:W-:Y:S01]  /*16b0*/  ISETP.NE.AND P0, PT, RZ, UR7, PT ;  /* 0x00000007ff007c0c */ /* 0x000fe2000bf05270 */
[----:B------:R-:W-:Y:S01]  /*16c0*/  UIADD3 UR14, UR14, 0x2, URZ ;  /* 0x000000020e0e7890 */ /* 0x000fe2000fffe03f */
[----:B------:R-:W-:Y:S01]  /*16d0*/  UMOV UR13, 0x80000020 ;  /* 0x80000020000d7882 */ /* 0x000fe20000000000 */
[----:B------:R-:W-:-:S07]  /*16e0*/  UMOV UR15, 0x80000020 ;  /* 0x80000020000f7882 */ /* 0x000fce0000000000 */
[----:B------:R-:W-:Y:S03]  /*16f0*/  QGMMA.64x32x32.F32.E4M3.E4M3 R24, gdesc[UR12], R24, gsb0 ;  /* 0x006000000c1879f3 */ /* 0x000fe60008000818 */
[----:B------:R-:W-:Y:S05]  /*1700*/  @!P0 BRA `(.L_x_19) ;  /* 0x0000000000488947 */ /* 0x000fea0003800000 */
[----:B------:R-:W-:Y:S02]  /*1710*/  WARPGROUP.DEPBAR.LE gsb0, 0x0 ;  /* 0x00008000000079c5 */ /* 0x000fe40000010000 */
[----:B------:R-:W-:-:S01]  /*1720*/  FADD R51, RZ, R24 ;  /* 0x00000018ff337221 */ /* 0x000fc20000000000 */
[----:B------:R-:W-:Y:S01]  /*1730*/  FADD R46, RZ, R25 ;  /* 0x00000019ff2e7221 */ /* 0x000fe20000000000 */
        /* <DEDUP_REMOVED lines=14> */
[----:B------:R-:W-:-:S06]  /*1820*/  UMOV UR6, URZ ;  /* 0x0000003f00067c82 */ /* 0x000fcc0008000000 */
.L_x_19:
[----:B------:R-:W-:-:S04]  /*1830*/  UIADD3 UR18, UR5, 0x1, URZ ;  /* 0x0000000105127890 */ /* 0x000fc8000fffe03f */
[----:B------:R-:W-:-:S04]  /*1840*/  UISETP.NE.AND UP0, UPT, UR18, 0x16, UPT ;  /* 0x000000161200788c */ /* 0x000fc8000bf05270 */
[----:B------:R-:W-:Y:S02]  /*1850*/  USEL UR8, URZ, 0x1, UP0 ;  /* 0x000000013f087887 */ /* 0x000fe40008000000 */
[----:B------:R-:W-:Y:S02]  /*1860*/  USEL UR18, UR18, URZ, UP0 ;  /* 0x0000003f12127287 */ /* 0x000fe40008000000 */
[----:B------:R-:W-:-:S06]  /*1870*/  ULOP3.LUT UR8, UR4, UR8, URZ, 0x3c, !UPT ;  /* 0x0000000804087292 */ /* 0x000fcc000f8e3c3f */
[----:B------:R-:W-:Y:S01]  /*1880*/  IMAD.U32 R5, RZ, RZ, UR8 ;  /* 0x00000008ff057e24 */ /* 0x000fe2000f8e00ff */
[----:B------:R-:W-:-:S06]  /*1890*/  UMOV UR8, 0x1 ;  /* 0x0000000100087882 */ /* 0x000fcc0000000000 */
.L_x_14:
[----:B------:R-:W-:-:S04]  /*18a0*/  UISETP.LT.AND UP0, UPT, UR9, 0x1, UPT ;  /* 0x000000010900788c */ /* 0x000fc8000bf01270 */
[----:B------:R-:W-:-:S04]  /*18b0*/  USEL UR12, UR9, 0x1, UP0 ;  /* 0x00000001090c7887 */ /* 0x000fc80008000000 */
[----:B------:R-:W-:-:S04]  /*18c0*/  UIADD3 UR12, UR9, -UR12, URZ ;  /* 0x8000000c090c7290 */ /* 0x000fc8000fffe03f */
[----:B------:R-:W-:-:S06]  /*18d0*/  UISETP.GE.AND UP0, UPT, UR12, 0x1, UPT ;  /* 0x000000010c00788c */ /* 0x000fcc000bf06270 */
[----:B------:R-:W-:-:S13]  /*18e0*/  PLOP3.LUT P0, PT, PT, PT, UP0, 0x80, 0x0 ;  /* 0x000000000000781c */ /* 0x000fda0003f0f008 */
[----:B------:R-:W-:Y:S05]  /*18f0*/  @!P0 BRA `(.L_x_20) ;  /* 0x0000000400448947 */ /* 0x000fea0003800000 */
[----:B01----:R-:W-:Y:S01]  /*1900*/  IMAD.U32 R2, RZ, RZ, UR12 ;  /* 0x0000000cff027e24 */ /* 0x003fe2000f8e00ff */
[----:B------:R-:W-:Y:S01]  /*1910*/  UMOV UR19, UR5 ;  /* 0x0000000500137c82 */ /* 0x000fe20008000000 */
[----:B------:R-:W-:-:S05]  /*1920*/  ULDC UR20, c[0x0][0x50c] ;  /* 0x0001430000147ab9 */ /* 0x000fca0000000800 */
.L_x_28:
[----:B------:R-:W-:-:S13]  /*1930*/  ISETP.NE.AND P1, PT, R48, 0x3, PT ;  /* 0x000000033000780c */ /* 0x000fda0003f25270 */
[----:B01----:R-:W-:Y:S05]  /*1940*/  @!P1 BRA `(.L_x_21) ;  /* 0x0000000000049947 */ /* 0x003fea0003800000 */
[----:B------:R-:W-:Y:S01]  /*1950*/  BPT.TRAP 0x1 ;  /* 0x000000040000795c */ /* 0x000fe20000300000 */
.L_x_21:
[----:B------:R-:W0:Y:S01]  /*1960*/  S2UR UR12, SR_CgaCtaId ;  /* 0x00000000000c79c3 */ /* 0x000e220000008800 */
[----:B------:R-:W-:Y:S01]  /*1970*/  UMOV UR10, 0x400 ;  /* 0x00000400000a7882 */ /* 0x000fe20000000000 */
[----:B------:R-:W-:Y:S01]  /*1980*/  SHF.L.U32 R3, R5, 0x1f, RZ ;  /* 0x0000001f05037819 */ /* 0x000fe200000006ff */
[----:B0-----:R-:W-:-:S04]  /*1990*/  ULEA UR10, UR12, UR10, 0x18 ;  /* 0x0000000a0c0a7291 */ /* 0x001fc8000f8ec03f */
[----:B------:R-:W-:-:S09]  /*19a0*/  ULEA UR12, UR18, UR10, 0x3 ;  /* 0x0000000a120c7291 */ /* 0x000fd2000f8e183f */
[----:B------:R0:W1:Y:S01]  /*19b0*/  SYNCS.PHASECHK.TRANS64.TRYWAIT P0, [UR12], R3 ;  /* 0x00000003ff0075a7 */ /* 0x000062000800014c */
[----:B------:R-:W-:Y:S05]  /*19c0*/  @!P1 BRA `(.L_x_22) ;  /* 0x0000000000049947 */ /* 0x000fea0003800000 */
[----:B------:R-:W-:Y:S01]  /*19d0*/  BPT.TRAP 0x1 ;  /* 0x000000040000795c */ /* 0x000fe20000300000 */
.L_x_22:
[----:B-1----:R-:W-:Y:S05]  /*19e0*/  @P0 BRA `(.L_x_23) ;  /* 0x0000000000080947 */ /* 0x002fea0003800000 */
[----:B------:R-:W1:Y:S02]  /*19f0*/  SYNCS.PHASECHK.TRANS64.TRYWAIT P0, [UR12], R3 ;  /* 0x00000003ff0075a7 */ /* 0x000e64000800014c */
[----:B-1----:R-:W-:Y:S05]  /*1a00*/  @!P0 BRA `(.L_x_24) ;  /* 0x0000004400208947 */ /* 0x002fea0003800000 */
.L_x_23:
[----:B------:R-:W-:Y:S01]  /*1a10*/  UIADD3 UR12, UR10, 0x2c280, URZ ;  /* 0x0002c2800a0c7890 */ /* 0x000fe2000fffe03f */
[----:B------:R-:W-:Y:S01]  /*1a20*/  WARPGROUP.ARRIVE ;  /* 0x00000000000079c5 */ /* 0x000fe20000000000 */
[----:B------:R-:W-:Y:S02]  /*1a30*/  UISETP.NE.AND UP0, UPT, UR7, URZ, UPT ;  /* 0x0000003f0700728c */ /* 0x000fe4000bf05270 */
[----:B------:R-:W-:Y:S02]  /*1a40*/  USHF.R.U32.HI UR12, URZ, 0x4, UR12 ;  /* 0x000000043f0c7899 */ /* 0x000fe4000801160c */
[----:B------:R-:W-:Y:S02]  /*1a50*/  USEL UR8, UR8, URZ, !UP0 ;  /* 0x0000003f08087287 */ /* 0x000fe4000c000000 */
[----:B------:R-:W-:Y:S02]  /*1a60*/  ULOP3.LUT UR7, UR12, 0x3fff, URZ, 0xc0, !UPT ;  /* 0x00003fff0c077892 */ /* 0x000fe4000f8ec03f */
[----:B------:R-:W-:-:S02]  /*1a70*/  ULOP3.LUT UR12, UR11, 0x10000, URZ, 0xfc, !UPT ;  /* 0x000100000b0c7892 */ /* 0x000fc4000f8efc3f */
[----:B------:R-:W-:Y:S02]  /*1a80*/  ULOP3.LUT UR7, UR7, 0x10000, URZ, 0xfc, !UPT ;  /* 0x0001000007077892 */ /* 0x000fe4000f8efc3f */
[----:B------:R-:W-:Y:S02]  /*1a90*/  UISETP.NE.U32.AND UP0, UPT, UR8, URZ, UPT ;  /* 0x0000003f0800728c */ /* 0x000fe4000bf05070 */
[----:B------:R-:W-:Y:S02]  /*1aa0*/  ULEA UR12, UR18, UR12, 0x9 ;  /* 0x0000000c120c7291 */ /* 0x000fe4000f8e483f */
[----:B------:R-:W-:Y:S01]  /*1ab0*/  ULEA UR14, UR18, UR7, 0x7 ;  /* 0x00000007120e7291 */ /* 0x000fe2000f8e383f */
[----:B------:R-:W-:Y:S01]  /*1ac0*/  UMOV UR13, 0x80000020 ;  /* 0x80000020000d7882 */ /* 0x000fe20000000000 */
[----:B------:R-:W-:Y:S01]  /*1ad0*/  UMOV UR15, 0x80000020 ;  /* 0x80000020000f7882 */ /* 0x000fe20000000000 */
[----:B------:R-:W-:-:S06]  /*1ae0*/  UIADD3 UR6, UR6, 0x2, URZ ;  /* 0x0000000206067890 */ /* 0x000fcc000fffe03f */
[----:B------:R-:W-:Y:S01]  /*1af0*/  QGMMA.64x32x32.F32.E4M3.E4M3 R24, gdesc[UR12], R24, UP0 ;  /* 0x006000000c1879f3 */ /* 0x000fe2000bf00818 */
[----:B------:R-:W-:Y:S02]  /*1b00*/  UIADD3 UR12, UR12, 0x2, URZ ;  /* 0x000000020c0c7890 */ /* 0x000fe4000fffe03f */
[----:B------:R-:W-:Y:S01]  /*1b10*/  UIADD3 UR14, UR14, 0x2, URZ ;  /* 0x000000020e0e7890 */ /* 0x000fe2000fffe03f */
[----:B------:R-:W-:Y:S01]  /*1b20*/  UMOV UR13, 0x80000020 ;  /* 0x80000020000d7882 */ /* 0x000fe20000000000 */
[----:B------:R-:W-:Y:S01]  /*1b30*/  UMOV UR15, 0x80000020 ;  /* 0x80000020000f7882 */ /* 0x000fe20000000000 */
[----:B------:R-:W-:-:S04]  /*1b40*/  UISETP.NE.AND UP0, UPT, UR6, UR20, UPT ;  /* 0x000000140600728c */ /* 0x000fc8000bf05270 */
[----:B------:R-:W-:-:S06]  /*1b50*/  USEL UR7, URZ, 0x1, UP0 ;  /* 0x000000013f077887 */ /* 0x000fcc0008000000 */
[----:B------:R-:W-:Y:S01]  /*1b60*/  ISETP.NE.AND P0, PT, RZ, UR7, PT ;  /* 0x00000007ff007c0c */ /* 0x000fe2000bf05270 */
[----:B------:R-:W-:Y:S03]  /*1b70*/  QGMMA.64x32x32.F32.E4M3.E4M3 R24, gdesc[UR12], R24, gsb0 ;  /* 0x006000000c1879f3 */ /* 0x000fe60008000818 */
[----:B------:R-:W-:-:S09]  /*1b80*/  WARPGROUP.DEPBAR.LE gsb0, 0x1 ;  /* 0x00008000000079c5 */ /* 0x000fd20000010100 */
[----:B------:R-:W-:Y:S05]  /*1b90*/  @!P0 BRA `(.L_x_25) ;  /* 0x0000000000488947 */ /* 0x000fea0003800000 */
[----:B------:R-:W-:Y:S02]  /*1ba0*/  WARPGROUP.DEPBAR.LE gsb0, 0x0 ;  /* 0x00008000000079c5 */ /* 0x000fe40000010000 */
[----:B------:R-:W-:-:S01]  /*1bb0*/  FADD R51, R24, R51 ;  /* 0x0000003318337221 */ /* 0x000fc20000000000 */
[----:B------:R-:W-:Y:S01]  /*1bc0*/  FADD R46, R25, R46 ;  /* 0x0000002e192e7221 */ /* 0x000fe20000000000 */
        /* <DEDUP_REMOVED lines=14> */
[----:B------:R-:W-:-:S06]  /*1cb0*/  UMOV UR6, URZ ;  /* 0x0000003f00067c82 */ /* 0x000fcc0008000000 */
.L_x_25:
[----:B------:R-:W-:Y:S05]  /*1cc0*/  @!P1 BRA `(.L_x_26) ;  /* 0x0000000000049947 */ /* 0x000fea0003800000 */
[----:B------:R-:W-:Y:S01]  /*1cd0*/  BPT.TRAP 0x1 ;  /* 0x000000040000795c */ /* 0x000fe20000300000 */
.L_x_26:
[----:B------:R-:W-:Y:S01]  /*1ce0*/  ULEA UR8, UR19, UR10, 0x3 ;  /* 0x0000000a13087291 */ /* 0x000fe2000f8e183f */
[----:B------:R-:W-:-:S03]  /*1cf0*/  ISETP.GT.U32.AND P0, PT, R8, 0x1, PT ;  /* 0x000000010800780c */ /* 0x000fc60003f04070 */
[----:B------:R-:W-:-:S04]  /*1d00*/  UIADD3 UR8, UR8, 0xb0, URZ ;  /* 0x000000b008087890 */ /* 0x000fc8000fffe03f */
[----:B------:R-:W-:-:S09]  /*1d10*/  UPRMT UR8, URZ, 0x654, UR8 ;  /* 0x000006543f087896 */ /* 0x000fd20008000008 */
[----:B------:R-:W-:Y:S01]  /*1d20*/  SYNCS.ARRIVE.TRANS64.RED.A1T0 RZ, [UR8], RZ ;  /* 0x000000ffffff79a7 */ /* 0x000fe20008100408 */
[----:B------:R-:W-:Y:S05]  /*1d30*/  @P0 BRA `(.L_x_27) ;  /* 0x0000000000040947 */ /* 0x000fea0003800000 */
[----:B------:R-:W-:Y:S01]  /*1d40*/  BPT.TRAP 0x1 ;  /* 0x000000040000795c */ /* 0x000fe20000300000 */
.L_x_27:
[----:B------:R-:W-:Y:S01]  /*1d50*/  UIADD3 UR18, UR18, 0x1, URZ ;  /* 0x0000000112127890 */ /* 0x000fe2000fffe03f */
[C---:B------:R-:W-:Y:S01]  /*1d60*/  ISETP.GT.AND P0, PT, R2.reuse, 0x1, PT ;  /* 0x000000010200780c */ /* 0x040fe20003f04270 */
[----:B------:R-:W-:Y:S01]  /*1d70*/  UIADD3 UR19, UR19, 0x1, URZ ;  /* 0x0000000113137890 */ /* 0x000fe2000fffe03f */
[----:B------:R-:W-:Y:S01]  /*1d80*/  VIADD R2, R2, 0xffffffff ;  /* 0xffffffff02027836 */ /* 0x000fe20000000000 */
[----:B------:R-:W-:Y:S02]  /*1d90*/  UISETP.NE.AND UP0, UPT, UR18, 0x16, UPT ;  /* 0x000000161200788c */ /* 0x000fe4000bf05270 */
[----:B------:R-:W-:Y:S02]  /*1da0*/  UISETP.NE.AND UP1, UPT, UR19, 0x16, UPT ;  /* 0x000000161300788c */ /* 0x000fe4000bf25270 */
[----:B------:R-:W-:Y:S02]  /*1db0*/  USEL UR8, URZ, 0x1, UP0 ;  /* 0x000000013f087887 */ /* 0x000fe40008000000 */
[----:B------:R-:W-:-:S02]  /*1dc0*/  USEL UR18, UR18, URZ, UP0 ;  /* 0x0000003f12127287 */ /* 0x000fc40008000000 */
[----:B------:R-:W-:Y:S02]  /*1dd0*/  USEL UR19, UR19, URZ, UP1 ;  /* 0x0000003f13137287 */ /* 0x000fe40008800000 */
[----:B------:R-:W-:Y:S01]  /*1de0*/  LOP3.LUT R5, R5, UR8, RZ, 0x3c, !PT ;  /* 0x0000000805057c12 */ /* 0x000fe2000f8e3cff */
[----:B------:R-:W-:Y:S01]  /*1df0*/  UMOV UR8, 0x1 ;  /* 0x0000000100087882 */ /* 0x000fe20000000000 */
[----:B------:R-:W-:Y:S08]  /*1e00*/  @P0 BRA `(.L_x_28) ;  /* 0xfffffff800c80947 */ /* 0x000ff0000383ffff */
.L_x_20:
[----:B------:R-:W-:Y:S01]  /*1e10*/  UISETP.NE.AND UP0, UPT, UR6, URZ, UPT ;  /* 0x0000003f0600728c */ /* 0x000fe2000bf05270 */
[----:B01----:R-:W0:Y:S03]  /*1e20*/  LDC R2, c[0x0][0x28c] ;  /* 0x0000a300ff027b82 */ /* 0x003e260000000800 */
[----:B------:R-:W-:-:S06]  /*1e30*/  USEL UR6, URZ, 0x1, !UP0 ;  /* 0x000000013f067887 */ /* 0x000fcc000c000000 */
[----:B------:R-:W-:Y:S02]  /*1e40*/  ISETP.NE.AND P0, PT, RZ, UR6, PT ;  /* 0x00000006ff007c0c */ /* 0x000fe4000bf05270 */
[----:B0-----:R-:W-:-:S11]  /*1e50*/  ISETP.GE.AND P1, PT, R2, 0x1, PT ;  /* 0x000000010200780c */ /* 0x001fd60003f26270 */
[----:B------:R-:W-:Y:S05]  /*1e60*/  @!P0 BRA `(.L_x_29) ;  /* 0x0000000000448947 */ /* 0x000fea0003800000 */
[----:B------:R-:W-:Y:S02]  /*1e70*/  WARPGROUP.DEPBAR.LE gsb0, 0x0 ;  /* 0x00008000000079c5 */ /* 0x000fe40000010000 */
[----:B------:R-:W-:Y:S01]  /*1e80*/  FADD R51, R24, R51 ;  /* 0x0000003318337221 */ /* 0x000fe20000000000 */
        /* <DEDUP_REMOVED lines=14> */
[----:B------:R-:W-:-:S07]  /*1f70*/  FADD R14, R14, R39 ;  /* 0x000000270e0e7221 */ /* 0x000fce0000000000 */
.L_x_29:
[----:B------:R-:W-:Y:S02]  /*1f80*/  WARPGROUP.DEPBAR.LE gsb0, 0x0 ;  /* 0x00008000000079c5 */ /* 0x000fe40000010000 */
[----:B------:R-:W-:Y:S05]  /*1f90*/  @!P1 BRA `(.L_x_30) ;  /* 0x0000000000409947 */ /* 0x000fea0003800000 */
[----:B------:R-:W-:-:S13]  /*1fa0*/  ISETP.NE.AND P0, PT, R48, 0x3, PT ;  /* 0x000000033000780c */ /* 0x000fda0003f05270 */
[----:B------:R-:W-:Y:S05]  /*1fb0*/  @!P0 BRA `(.L_x_31) ;  /* 0x0000000000048947 */ /* 0x000fea0003800000 */
[----:B------:R-:W-:Y:S01]  /*1fc0*/  BPT.TRAP 0x1 ;  /* 0x000000040000795c */ /* 0x000fe20000300000 */
.L_x_31:
[----:B------:R-:W-:Y:S01]  /*1fd0*/  UISETP.LT.AND UP0, UPT, UR9, 0x1, UPT ;  /* 0x000000010900788c */ /* 0x000fe2000bf01270 */
[----:B------:R-:W-:-:S03]  /*1fe0*/  ISETP.GT.U32.AND P0, PT, R8, 0x1, PT ;  /* 0x000000010800780c */ /* 0x000fc60003f04070 */
[----:B------:R-:W-:-:S04]  /*1ff0*/  USEL UR8, UR9, 0x1, UP0 ;  /* 0x0000000109087887 */ /* 0x000fc80008000000 */
[----:B------:R-:W-:-:S04]  /*2000*/  UIADD3 UR8, UR5, UR9, -UR8 ;  /* 0x0000000905087290 */ /* 0x000fc8000fffe808 */
[----:B------:R-:W-:-:S04]  /*2010*/  UIMAD.WIDE.U32 UR6, UR8, -0x45d1745d, URZ ;  /* 0xba2e8ba3080678a5 */ /* 0x000fc8000f8e003f */
[----:B------:R-:W-:-:S04]  /*2020*/  USHF.R.U32.HI UR6, URZ, 0x4, UR7 ;  /* 0x000000043f067899 */ /* 0x000fc80008011607 */
[----:B------:R-:W-:-:S04]  /*2030*/  UIMAD UR8, UR6, -0x16, UR8 ;  /* 0xffffffea060878a4 */ /* 0x000fc8000f8e0208 */
[----:B------:R-:W-:-:S04]  /*2040*/  ULEA UR8, UR8, UR10, 0x3 ;  /* 0x0000000a08087291 */ /* 0x000fc8000f8e183f */
[----:B------:R-:W-:-:S04]  /*2050*/  UIADD3 UR8, UR8, 0xb0, URZ ;  /* 0x000000b008087890 */ /* 0x000fc8000fffe03f */
[----:B------:R-:W-:-:S09]  /*2060*/  UPRMT UR8, URZ, 0x654, UR8 ;  /* 0x000006543f087896 */ /* 0x000fd20008000008 */
[----:B------:R-:W-:Y:S01]  /*2070*/  SYNCS.ARRIVE.TRANS64.RED.A1T0 RZ, [UR8], RZ ;  /* 0x000000ffffff79a7 */ /* 0x000fe20008100408 */
[----:B------:R-:W-:Y:S05]  /*2080*/  @P0 BRA `(.L_x_30) ;  /* 0x0000000000040947 */ /* 0x000fea0003800000 */
[----:B------:R-:W-:Y:S01]  /*2090*/  BPT.TRAP 0x1 ;  /* 0x000000040000795c */ /* 0x000fe20000300000 */
.L_x_30:
[----:B------:R-:W0:Y:S01]  /*20a0*/  LDC R25, c[0x0][0x288] ;  /* 0x0000a200ff197b82 */ /* 0x000e220000000800 */
[--C-:B------:R-:W-:Y:S01]  /*20b0*/  SHF.R.U32.HI R2, RZ, 0x2, R16.reuse ;  /* 0x00000002ff027819 */ /* 0x100fe20000011610 */
[----:B------:R-:W-:Y:S01]  /*20c0*/  IMAD.SHL.U32 R13, R11, 0x20, RZ ;  /* 0x000000200b0d7824 */ /* 0x000fe200078e00ff */
[----:B------:R-:W-:Y:S01]  /*20d0*/  SHF.R.U32.HI R5, RZ, 0x7, R16 ;  /* 0x00000007ff057819 */ /* 0x000fe20000011610 */
[----:B------:R-:W-:Y:S01]  /*20e0*/  UIADD3 UR5, UR9, UR5, URZ ;  /* 0x0000000509057290 */ /* 0x000fe2000fffe03f */
[C---:B------:R-:W-:Y:S01]  /*20f0*/  LOP3.LUT R10, R16.reuse, 0x3, RZ, 0xc0, !PT ;  /* 0x00000003100a7812 */ /* 0x040fe200078ec0ff */
[----:B------:R-:W-:Y:S01]  /*2100*/  ULDC UR12, c[0x0][0x284] ;  /* 0x0000a100000c7ab9 */ /* 0x000fe20000000800 */
[----:B------:R-:W-:Y:S01]  /*2110*/  LOP3.LUT R4, R16, 0x60, RZ, 0xc0, !PT ;  /* 0x0000006010047812 */ /* 0x000fe200078ec0ff */
[----:B------:R-:W-:Y:S01]  /*2120*/  UISETP.GT.U32.AND UP0, UPT, UR5, 0x15, UPT ;  /* 0x000000150500788c */ /* 0x000fe2000bf04070 */
[----:B------:R-:W-:Y:S01]  /*2130*/  LOP3.LUT R3, R2, 0x7, RZ, 0xc0, !PT ;  /* 0x0000000702037812 */ /* 0x000fe200078ec0ff */
[----:B------:R-:W-:Y:S01]  /*2140*/  ULDC.64 UR10, c[0x0][0x5d0] ;  /* 0x00017400000a7ab9 */ /* 0x000fe20000000a00 */
[----:B------:R-:W-:Y:S01]  /*2150*/  LOP3.LUT R2, R5, 0x1, RZ, 0xc0, !PT ;  /* 0x0000000105027812 */ /* 0x000fe200078ec0ff */
[----:B------:R-:W-:Y:S01]  /*2160*/  UISETP.LT.U32.AND UP0, UPT, UR9, 0x16, UP0 ;  /* 0x000000160900788c */ /* 0x000fe20008701070 */
[----:B------:R-:W-:Y:S01]  /*2170*/  SHF.R.U32.HI R4, RZ, 0x1, R4 ;  /* 0x00000001ff047819 */ /* 0x000fe20000011604 */
[----:B------:R-:W-:Y:S01]  /*2180*/  UISETP.GE.U32.AND UP1, UPT, UR9, 0x16, UPT ;  /* 0x000000160900788c */ /* 0x000fe2000bf26070 */
[----:B------:R-:W-:Y:S01]  /*2190*/  SHF.R.S32.HI R26, RZ, 0x1f, R21 ;  /* 0x0000001fff1a7819 */ /* 0x000fe20000011415 */
[----:B------:R-:W-:Y:S01]  /*21a0*/  IMAD.SHL.U32 R12, R2, 0x40, RZ ;  /* 0x00000040020c7824 */ /* 0x000fe200078e00ff */
[----:B------:R-:W-:Y:S01]  /*21b0*/  IADD3 R19, RZ, -R4, -R3 ;  /* 0x80000004ff137210 */ /* 0x000fe20007ffe803 */
[----:B------:R-:W-:-:S02]  /*21c0*/  UIMAD.WIDE.U32 UR6, UR5, -0x45d1745d, URZ ;  /* 0xba2e8ba3050678a5 */ /* 0x000fc4000f8e003f */
[----:B------:R-:W-:Y:S01]  /*21d0*/  USEL UR8, URZ, 0x1, !UP0 ;  /* 0x000000013f087887 */ /* 0x000fe2000c000000 */
[----:B------:R-:W-:Y:S01]  /*21e0*/  LOP3.LUT R5, R12, 0x40, R3, 0xe2, !PT ;  /* 0x000000400c057812 */ /* 0x000fe200078ee203 */
[----:B------:R-:W-:Y:S01]  /*21f0*/  IMAD R12, R2, -0x40, R19 ;  /* 0xffffffc0020c7824 */ /* 0x000fe200078e0213 */
[----:B------:R-:W-:Y:S01]  /*2200*/  USHF.R.U32.HI UR6, URZ, 0x4, UR7 ;  /* 0x000000043f067899 */ /* 0x000fe20008011607 */
[----:B0-----:R-:W-:Y:S01]  /*2210*/  IMAD R24, R10, -0x2, R25 ;  /* 0xfffffffe0a187824 */ /* 0x001fe200078e0219 */
[C---:B------:R-:W-:Y:S01]  /*2220*/  ISETP.GE.AND P0, PT, R13.reuse, R25, PT ;  /* 0x000000190d00720c */ /* 0x040fe20003f06270 */
[----:B------:R-:W-:Y:S01]  /*2230*/  IMAD.SHL.U32 R10, R16, 0x2, RZ ;  /* 0x00000002100a7824 */ /* 0x000fe200078e00ff */
[----:B------:R-:W-:Y:S01]  /*2240*/  ULOP3.LUT UR4, UR4, UR8, URZ, 0x3c, !UPT ;  /* 0x0000000804047292 */ /* 0x000fe2000f8e3c3f */
[----:B------:R-:W-:Y:S01]  /*2250*/  IMAD.SHL.U32 R25, R18, 0x80, RZ ;  /* 0x0000008012197824 */ /* 0x000fe200078e00ff */
[----:B------:R-:W-:Y:S01]  /*2260*/  UIMAD UR5, UR6, -0x16, UR5 ;  /* 0xffffffea060578a4 */ /* 0x000fe2000f8e0205 */
[----:B------:R-:W-:Y:S01]  /*2270*/  IMAD R2, R26, UR10, RZ ;  /* 0x0000000a1a027c24 */ /* 0x000fe2000f8e02ff */
[----:B------:R-:W-:Y:S01]  /*2280*/  LOP3.LUT R10, R13, 0x6, R10, 0xf8, !PT ;  /* 0x000000060d0a7812 */ /* 0x000fe200078ef80a */
[----:B------:R-:W-:Y:S01]  /*2290*/  IMAD.WIDE R18, R18, 0x80, RZ ;  /* 0x0000008012127825 */ /* 0x000fe200078e02ff */
[----:B------:R-:W-:Y:S01]  /*22a0*/  ISETP.GE.OR P0, PT, R25, UR12, P0 ;  /* 0x0000000c19007c0c */ /* 0x000fe20008706670 */
[----:B------:R-:W-:Y:S01]  /*22b0*/  @UP1 ULOP3.LUT UR4, UR4, 0x1, UR6, 0x78, !UPT ;  /* 0x0000000104041892 */ /* 0x000fe2000f8e7806 */
[----:B------:R-:W-:Y:S01]  /*22c0*/  SHF.R.S32.HI R11, RZ, 0x1f, R10 ;  /* 0x0000001fff0b7819 */ /* 0x000fe2000001140a */
[----:B------:R-:W-:Y:S01]  /*22d0*/  IMAD R27, R21, UR11, R2 ;  /* 0x0000000b151b7c24 */ /* 0x000fe2000f8e0202 */
[----:B------:R-:W-:Y:S01]  /*22e0*/  LOP3.LUT R29, R18, R5, R4, 0xfe, !PT ;  /* 0x00000005121d7212 */ /* 0x000fe200078efe04 */
[----:B------:R-:W-:-:S02]  /*22f0*/  IMAD.IADD R28, R24, 0x1, -R13 ;  /* 0x00000001181c7824 */ /* 0x000fc400078e0a0d */
[----:B------:R-:W-:-:S04]  /*2300*/  IMAD.WIDE.U32 R2, R21, UR10, R10 ;  /* 0x0000000a15027c25 */ /* 0x000fc8000f8e000a */
[----:B------:R-:W-:Y:S01]  /*2310*/  IMAD.IADD R3, R3, 0x1, R27 ;  /* 0x0000000103037824 */ /* 0x000fe200078e021b */
[----:B------:R-:W-:Y:S01]  /*2320*/  IADD3 R27, -R25, UR12, R12 ;  /* 0x0000000c191b7c10 */ /* 0x000fe2000fffe10c */
[----:B------:R-:W-:Y:S01]  /*2330*/  IMAD.MOV.U32 R24, RZ, RZ, -0x1 ;  /* 0xffffffffff187424 */ /* 0x000fe200078e00ff */
[----:B------:R-:W-:Y:S06]  /*2340*/  @P0 BRA `(.L_x_32) ;  /* 0x0000001000e40947 */ /* 0x000fec0003800000 */
[----:B------:R-:W0:Y:S01]  /*2350*/  LDC.64 R12, c[0x0][0x5c8] ;  /* 0x00017200ff0c7b82 */ /* 0x000e220000000a00 */
[----:B------:R-:W-:Y:S01]  /*2360*/  ULDC.64 UR6, c[0x0][0x5c0] ;  /* 0x0001700000067ab9 */ /* 0x000fe20000000a00 */
[----:B------:R-:W-:Y:S01]  /*2370*/  BSSY B0, `(.L_x_32) ;  /* 0x0000136000007945 */ /* 0x000fe20003800000 */
[-C--:B0-----:R-:W-:Y:S02]  /*2380*/  IMAD R4, R19, R12.reuse, RZ ;  /* 0x0000000c13047224 */ /* 0x081fe400078e02ff */
[----:B------:R-:W-:-:S04]  /*2390*/  IMAD.WIDE.U32 R2, R29, R12, R2 ;  /* 0x0000000c1d027225 */ /* 0x000fc800078e0002 */
[----:B------:R-:W-:Y:S01]  /*23a0*/  IMAD R5, R29, R13, R4 ;  /* 0x0000000d1d057224 */ /* 0x000fe200078e0204 */
[----:B------:R-:W-:Y:S02]  /*23b0*/  LEA R4, P0, R12, R2, 0x3 ;  /* 0x000000020c047211 */ /* 0x000fe400078018ff */
[----:B------:R-:W-:Y:S01]  /*23c0*/  IADD3 R2, P1, R2, UR6, RZ ;  /* 0x0000000602027c10 */ /* 0x000fe2000ff3e0ff */
[----:B------:R-:W-:Y:S01]  /*23d0*/  IMAD.IADD R3, R3, 0x1, R5 ;  /* 0x0000000103037824 */ /* 0x000fe200078e0205 */
[----:B------:R-:W-:-:S04]  /*23e0*/  IADD3 R4, P3, R4, UR6, RZ ;  /* 0x0000000604047c10 */ /* 0x000fc8000ff7e0ff */
[----:B------:R-:W-:Y:S02]  /*23f0*/  LEA.HI.X R5, R12, R3, R13, 0x3, P0 ;  /* 0x000000030c057211 */ /* 0x000fe400000f1c0d */
[----:B---3-5:R-:W-:Y:S02]  /*2400*/  FSETP.NEU.AND P0, PT, R7, RZ, PT ;  /* 0x000000ff0700720b */ /* 0x028fe40003f0d000 */
[----:B------:R-:W-:Y:S02]  /*2410*/  IADD3.X R3, R3, UR7, RZ, P1, !PT ;  /* 0x0000000703037c10 */ /* 0x000fe40008ffe4ff */
[----:B------:R-:W-:-:S09]  /*2420*/  IADD3.X R5, R5, UR7, RZ, P3, !PT ;  /* 0x0000000705057c10 */ /* 0x000fd20009ffe4ff */
[----:B------:R-:W-:Y:S05]  /*2430*/  @!P0 BRA `(.L_x_33) ;  /* 0x0000000c009c8947 */ /* 0x000fea0003800000 */
[----:B------:R-:W-:Y:S01]  /*2440*/  ULDC.64 UR6, c[0x0][0x5b8] ;  /* 0x00016e0000067ab9 */ /* 0x000fe20000000a00 */
[----:B------:R-:W-:Y:S01]  /*2450*/  ISETP.GE.AND P0, PT, R27, 0x1, PT ;  /* 0x000000011b00780c */ /* 0x000fe20003f06270 */
[----:B------:R-:W-:Y:S01]  /*2460*/  IMAD R26, R26, UR6, RZ ;  /* 0x000000061a1a7c24 */ /* 0x000fe2000f8e02ff */
[----:B------:R-:W-:Y:S01]  /*2470*/  ULDC.64 UR10, c[0x0][0x5a8] ;  /* 0x00016a00000a7ab9 */ /* 0x000fe20000000a00 */
[C---:B------:R-:W-:Y:S01]  /*2480*/  IMAD.WIDE.U32 R12, R21.reuse, UR6, R10 ;  /* 0x00000006150c7c25 */ /* 0x040fe2000f8e000a */
[----:B------:R-:W-:Y:S01]  /*2490*/  ISETP.LT.OR P4, PT, R28, 0x1, !P0 ;  /* 0x000000011c00780c */ /* 0x000fe20004781670 */
[----:B------:R-:W-:Y:S02]  /*24a0*/  BSSY B1, `(.L_x_34) ;  /* 0x000000c000017945 */ /* 0x000fe40003800000 */
[----:B------:R-:W-:Y:S01]  /*24b0*/  IMAD R21, R21, UR7, R26 ;  /* 0x0000000715157c24 */ /* 0x000fe2000f8e021a */
[----:B------:R-:W-:-:S03]  /*24c0*/  ULDC.64 UR6, c[0x0][0x5b0] ;  /* 0x00016c0000067ab9 */ /* 0x000fc60000000a00 */
[----:B------:R-:W-:Y:S02]  /*24d0*/  IMAD.IADD R13, R13, 0x1, R21 ;  /* 0x000000010d0d7824 */ /* 0x000fe400078e0215 */
[----:B------:R-:W-:Y:S02]  /*24e0*/  IMAD R21, R19, UR6, RZ ;  /* 0x0000000613157c24 */ /* 0x000fe4000f8e02ff */
[----:B------:R-:W-:-:S04]  /*24f0*/  IMAD.WIDE.U32 R10, R29, UR6, R12 ;  /* 0x000000061d0a7c25 */ /* 0x000fc8000f8e000c */
[----:B------:R-:W-:Y:S01]  /*2500*/  IMAD R21, R29, UR7, R21 ;  /* 0x000000071d157c24 */ /* 0x000fe2000f8e0215 */
[----:B------:R-:W-:-:S04]  /*2510*/  IADD3 R10, P1, R10, UR10, RZ ;  /* 0x0000000a0a0a7c10 */ /* 0x000fc8000ff3e0ff */
[--C-:B------:R-:W-:Y:S02]  /*2520*/  IADD3.X R11, R11, UR11, R21.reuse, P1, !PT ;  /* 0x0000000b0b0b7c10 */ /* 0x100fe40008ffe415 */
[----:B------:R-:W-:Y:S01]  /*2530*/  PRMT R21, RZ, 0x7610, R21 ;  /* 0x00007610ff157816 */ /* 0x000fe20000000015 */
[----:B------:R-:W-:Y:S06]  /*2540*/  @P4 BRA `(.L_x_35) ;  /* 0x0000000000044947 */ /* 0x000fec0003800000 */
[----:B------:R0:W5:Y:S02]  /*2550*/  LDG.E.U8 R21, desc[UR16][R10.64] ;  /* 0x000000100a157981 */ /* 0x000164000c1e1100 */
.L_x_35:
[----:B------:R-:W-:Y:S05]  /*2560*/  BSYNC B1 ;  /* 0x0000000000017941 */ /* 0x000fea0003800000 */
.L_x_34:
[----:B-----5:R-:W-:Y:S01]  /*2570*/  LOP3.LUT R21, R21, 0xff, RZ, 0xc0, !PT ;  /* 0x000000ff15157812 */ /* 0x020fe200078ec0ff */
[----:B------:R-:W-:Y:S01]  /*2580*/  BSSY B1, `(.L_x_36) ;  /* 0x000000b000017945 */ /* 0x000fe20003800000 */
[----:B------:R-:W-:Y:S02]  /*2590*/  ISETP.LT.OR P3, PT, R28, 0x2, !P0 ;  /* 0x000000021c00780c */ /* 0x000fe40004761670 */
[----:B------:R-:W-:-:S05]  /*25a0*/  F2FP.F16.E4M3.UNPACK_B R21, R21 ;  /* 0x00000015ff15723e */ /* 0x000fca00020006ff */
[----:B------:R-:W-:Y:S01]  /*25b0*/  HADD2.F32 R26, -RZ, R21.H0_H0 ;  /* 0x20000015ff1a7230 */ /* 0x000fe20000004100 */
[----:B------:R-:W-:-:S04]  /*25c0*/  PRMT R21, RZ, 0x7610, R21 ;  /* 0x00007610ff157816 */ /* 0x000fc80000000015 */
[----:B------:R-:W-:-:S04]  /*25d0*/  FMUL R26, R26, R7 ;  /* 0x000000071a1a7220 */ /* 0x000fc80000400000 */
[----:B--2---:R-:W-:-:S05]  /*25e0*/  FFMA R26, R51, R6, R26 ;  /* 0x00000006331a7223 */ /* 0x004fca000000001a */
[----:B------:R-:W-:-:S05]  /*25f0*/  F2FP.SATFINITE.E4M3.F32.PACK_AB_MERGE_C R25, RZ, R26, RZ ;  /* 0x0000001aff19723e */ /* 0x000fca00048070ff */
[----:B------:R1:W-:Y:S01]  /*2600*/  @!P4 STG.E.U8 desc[UR16][R2.64], R25 ;  /* 0x000000190200c986 */ /* 0x0003e2000c101110 */
[----:B------:R-:W-:Y:S05]  /*2610*/  @P3 BRA `(.L_x_37) ;  /* 0x0000000000043947 */ /* 0x000fea0003800000 */
[----:B------:R2:W5:Y:S02]  /*2620*/  LDG.E.U8 R21, desc[UR16][R10.64+0x1] ;  /* 0x000001100a157981 */ /* 0x000564000c1e1100 */
.L_x_37:
[----:B------:R-:W-:Y:S05]  /*2630*/  BSYNC B1 ;  /* 0x0000000000017941 */ /* 0x000fea0003800000 */
.L_x_36:
[----:B-----5:R-:W-:Y:S01]  /*2640*/  LOP3.LUT R21, R21, 0xff, RZ, 0xc0, !PT ;  /* 0x000000ff15157812 */ /* 0x020fe200078ec0ff */
[----:B------:R-:W-:Y:S01]  /*2650*/  BSSY B1, `(.L_x_38) ;  /* 0x0000013000017945 */ /* 0x000fe20003800000 */
[----:B-1----:R-:W-:Y:S02]  /*2660*/  IADD3 R25, P1, R29, 0x8, RZ ;  /* 0x000000081d197810 */ /* 0x002fe40007f3e0ff */
[----:B------:R-:W-:-:S03]  /*2670*/  F2FP.F16.E4M3.UNPACK_B R21, R21 ;  /* 0x00000015ff15723e */ /* 0x000fc600020006ff */
[----:B------:R-:W-:-:S04]  /*2680*/  IMAD.WIDE.U32 R12, R25, UR6, R12 ;  /* 0x00000006190c7c25 */ /* 0x000fc8000f8e000c */
[----:B------:R-:W-:Y:S01]  /*2690*/  HADD2.F32 R18, -RZ, R21.H0_H0 ;  /* 0x20000015ff127230 */ /* 0x000fe20000004100 */
[----:B------:R-:W-:Y:S01]  /*26a0*/  IADD3 R12, P4, R12, UR10, RZ ;  /* 0x0000000a0c0c7c10 */ /* 0x000fe2000ff9e0ff */
[----:B------:R-:W-:Y:S01]  /*26b0*/  IMAD.X R21, RZ, RZ, R19, P1 ;  /* 0x000000ffff157224 */ /* 0x000fe200008e0613 */
[----:B------:R-:W-:Y:S02]  /*26c0*/  ISETP.GE.AND P1, PT, R27, 0x9, PT ;  /* 0x000000091b00780c */ /* 0x000fe40003f26270 */
[----:B------:R-:W-:Y:S01]  /*26d0*/  FMUL R19, R18, R7 ;  /* 0x0000000712137220 */ /* 0x000fe20000400000 */
[----:B------:R-:W-:Y:S01]  /*26e0*/  IMAD R18, R21, UR6, RZ ;  /* 0x0000000615127c24 */ /* 0x000fe2000f8e02ff */
[----:B------:R-:W-:Y:S02]  /*26f0*/  ISETP.LT.OR P5, PT, R28, 0x1, !P1 ;  /* 0x000000011c00780c */ /* 0x000fe40004fa1670 */
[----:B------:R-:W-:Y:S01]  /*2700*/  FFMA R19, R46, R6, R19 ;  /* 0x000000062e137223 */ /* 0x000fe20000000013 */
[--C-:B------:R-:W-:Y:S01]  /*2710*/  IMAD R25, R25, UR7, R18.reuse ;  /* 0x0000000719197c24 */ /* 0x100fe2000f8e0212 */
[----:B------:R-:W-:-:S03]  /*2720*/  PRMT R18, RZ, 0x7610, R18 ;  /* 0x00007610ff127816 */ /* 0x000fc60000000012 */
[----:B------:R-:W-:Y:S02]  /*2730*/  F2FP.SATFINITE.E4M3.F32.PACK_AB_MERGE_C R19, RZ, R19, RZ ;  /* 0x00000013ff13723e */ /* 0x000fe400048070ff */
[----:B------:R-:W-:-:S03]  /*2740*/  IADD3.X R13, R13, UR11, R25, P4, !PT ;  /* 0x0000000b0d0d7c10 */ /* 0x000fc6000a7fe419 */
[----:B------:R1:W-:Y:S01]  /*2750*/  @!P3 STG.E.U8 desc[UR16][R2.64+0x1], R19 ;  /* 0x000001130200b986 */ /* 0x0003e2000c101110 */
[----:B------:R-:W-:Y:S05]  /*2760*/  @P5 BRA `(.L_x_39) ;  /* 0x0000000000045947 */ /* 0x000fea0003800000 */
[----:B------:R3:W5:Y:S02]  /*2770*/  LDG.E.U8 R18, desc[UR16][R12.64] ;  /* 0x000000100c127981 */ /* 0x000764000c1e1100 */
.L_x_39:
[----:B------:R-:W-:Y:S05]  /*2780*/  BSYNC B1 ;  /* 0x0000000000017941 */ /* 0x000fea0003800000 */
.L_x_38:
[----:B-----5:R-:W-:Y:S01]  /*2790*/  LOP3.LUT R18, R18, 0xff, RZ, 0xc0, !PT ;  /* 0x000000ff12127812 */ /* 0x020fe200078ec0ff */
[----:B------:R-:W-:Y:S01]  /*27a0*/  BSSY B1, `(.L_x_40) ;  /* 0x000000b000017945 */ /* 0x000fe20003800000 */
[----:B------:R-:W-:Y:S02]  /*27b0*/  ISETP.LT.OR P3, PT, R28, 0x2, !P1 ;  /* 0x000000021c00780c */ /* 0x000fe40004f61670 */
[----:B------:R-:W-:-:S05]  /*27c0*/  F2FP.F16.E4M3.UNPACK_B R18, R18 ;  /* 0x00000012ff12723e */ /* 0x000fca00020006ff */
[----:B------:R-:W-:-:S05]  /*27d0*/  HADD2.F32 R18, -RZ, R18.H0_H0 ;  /* 0x20000012ff127230 */ /* 0x000fca0000004100 */
[----:B------:R-:W-:-:S04]  /*27e0*/  FMUL R18, R18, R7 ;  /* 0x0000000712127220 */ /* 0x000fc80000400000 */
[----:B------:R-:W-:-:S05]  /*27f0*/  FFMA R18, R49, R6, R18 ;  /* 0x0000000631127223 */ /* 0x000fca0000000012 */
[----:B-1----:R-:W-:Y:S02]  /*2800*/  F2FP.SATFINITE.E4M3.F32.PACK_AB_MERGE_C R19, RZ, R18, RZ ;  /* 0x00000012ff13723e */ /* 0x002fe400048070ff */
[----:B------:R-:W-:-:S03]  /*2810*/  PRMT R18, RZ, 0x7610, R18 ;  /* 0x00007610ff127816 */ /* 0x000fc60000000012 */
[----:B------:R1:W-:Y:S01]  /*2820*/  @!P5 STG.E.U8 desc[UR16][R4.64], R19 ;  /* 0x000000130400d986 */ /* 0x0003e2000c101110 */
[----:B------:R-:W-:Y:S05]  /*2830*/  @P3 BRA `(.L_x_41) ;  /* 0x0000000000043947 */ /* 0x000fea0003800000 */
[----:B------:R4:W5:Y:S02]  /*2840*/  LDG.E.U8 R18, desc[UR16][R12.64+0x1] ;  /* 0x000001100c127981 */ /* 0x000964000c1e1100 */
.L_x_41:
[----:B------:R-:W-:Y:S05]  /*2850*/  BSYNC B1 ;  /* 0x0000000000017941 */ /* 0x000fea0003800000 */
.L_x_40:
[----:B-----5:R-:W-:Y:S01]  /*2860*/  LOP3.LUT R18, R18, 0xff, RZ, 0xc0, !PT ;  /* 0x000000ff12127812 */ /* 0x020fe200078ec0ff */
[----:B------:R-:W-:Y:S01]  /*2870*/  BSSY B1, `(.L_x_42) ;  /* 0x000000b000017945 */ /* 0x000fe20003800000 */
[----:B------:R-:W-:Y:S02]  /*2880*/  ISETP.LT.OR P4, PT, R28, 0x9, !P0 ;  /* 0x000000091c00780c */ /* 0x000fe40004781670 */
[----:B------:R-:W-:-:S05]  /*2890*/  F2FP.F16.E4M3.UNPACK_B R18, R18 ;  /* 0x00000012ff12723e */ /* 0x000fca00020006ff */
[----:B------:R-:W-:-:S05]  /*28a0*/  HADD2.F32 R18, -RZ, R18.H0_H0 ;  /* 0x20000012ff127230 */ /* 0x000fca0000004100 */
[----:B-1----:R-:W-:Y:S01]  /*28b0*/  FMUL R19, R18, R7 ;  /* 0x0000000712137220 */ /* 0x002fe20000400000 */
[----:B------:R-:W-:-:S03]  /*28c0*/  PRMT R18, RZ, 0x7610, R18 ;  /* 0x00007610ff127816 */ /* 0x000fc60000000012 */
[----:B------:R-:W-:-:S05]  /*28d0*/  FFMA R19, R44, R6, R19 ;  /* 0x000000062c137223 */ /* 0x000fca0000000013 */
[----:B------:R-:W-:-:S05]  /*28e0*/  F2FP.SATFINITE.E4M3.F32.PACK_AB_MERGE_C R19, RZ, R19, RZ ;  /* 0x00000013ff13723e */ /* 0x000fca00048070ff */
[----:B------:R1:W-:Y:S01]  /*28f0*/  @!P3 STG.E.U8 desc[UR16][R4.64+0x1], R19 ;  /* 0x000001130400b986 */ /* 0x0003e2000c101110 */
[----:B------:R-:W-:Y:S05]  /*2900*/  @P4 BRA `(.L_x_43) ;  /* 0x0000000000044947 */ /* 0x000fea0003800000 */
[----:B------:R0:W5:Y:S02]  /*2910*/  LDG.E.U8 R18, desc[UR16][R10.64+0x8] ;  /* 0x000008100a127981 */ /* 0x000164000c1e1100 */
.L_x_43:
[----:B------:R-:W-:Y:S05]  /*2920*/  BSYNC B1 ;  /* 0x0000000000017941 */ /* 0x000fea0003800000 */
.L_x_42:
        /* <DEDUP_REMOVED lines=12> */
.L_x_45:
[----:B------:R-:W-:Y:S05]  /*29f0*/  BSYNC B1 ;  /* 0x0000000000017941 */ /* 0x000fea0003800000 */
.L_x_44:
        /* <DEDUP_REMOVED lines=12> */
.L_x_47:
[----:B------:R-:W-:Y:S05]  /*2ac0*/  BSYNC B1 ;  /* 0x0000000000017941 */ /* 0x000fea0003800000 */
.L_x_46:
        /* <DEDUP_REMOVED lines=12> */
.L_x_49:
[----:B------:R-:W-:Y:S05]  /*2b90*/  BSYNC B1 ;  /* 0x0000000000017941 */ /* 0x000fea0003800000 */
.L_x_48:
        /* <DEDUP_REMOVED lines=12> */
.L_x_51:
[----:B------:R-:W-:Y:S05]  /*2c60*/  BSYNC B1 ;  /* 0x0000000000017941 */ /* 0x000fea0003800000 */
.L_x_50:
        /* <DEDUP_REMOVED lines=12> */
.L_x_53:
[----:B------:R-:W-:Y:S05]  /*2d30*/  BSYNC B1 ;  /* 0x0000000000017941 */ /* 0x000fea0003800000 */
.L_x_52:
        /* <DEDUP_REMOVED lines=12> */
.L_x_55:
[----:B------:R-:W-:Y:S05]  /*2e00*/  BSYNC B1 ;  /* 0x0000000000017941 */ /* 0x000fea0003800000 */
.L_x_54:
        /* <DEDUP_REMOVED lines=12> */
.L_x_57:
[----:B------:R-:W-:Y:S05]  /*2ed0*/  BSYNC B1 ;  /* 0x0000000000017941 */ /* 0x000fea0003800000 */
.L_x_56:
        /* <DEDUP_REMOVED lines=12> */
.L_x_59:
[----:B------:R-:W-:Y:S05]  /*2fa0*/  BSYNC B1 ;  /* 0x0000000000017941 */ /* 0x000fea0003800000 */
.L_x_58:
        /* <DEDUP_REMOVED lines=12> */
.L_x_61:
[----:B------:R-:W-:Y:S05]  /*3070*/  BSYNC B1 ;  /* 0x0000000000017941 */ /* 0x000fea0003800000 */
.L_x_60:
[----:B-----5:R-:W-:Y:S01]  /*3080*/  LOP3.LUT R18, R18, 0xff, RZ, 0xc0, !PT ;  /* 0x000000ff12127812 */ /* 0x020fe200078ec0ff */
[----:B------:R-:W-:Y:S01]  /*3090*/  BSSY B1, `(.L_x_62) ;  /* 0x000000b000017945 */ /* 0x000fe20003800000 */
[----:B------:R-:W-:Y:S02]  /*30a0*/  ISETP.LT.OR P3, PT, R28, 0x19, !P1 ;  /* 0x000000191c00780c */ /* 0x000fe40004f61670 */
[----:B------:R-:W-:Y:S02]  /*30b0*/  F2FP.F16.E4M3.UNPACK_B R18, R18 ;  /* 0x00000012ff12723e */ /* 0x000fe400020006ff */
[----:B0-2---:R-:W-:-:S03]  /*30c0*/  PRMT R10, RZ, 0x7610, R10 ;  /* 0x00007610ff0a7816 */ /* 0x005fc6000000000a */
[----:B------:R-:W-:-:S05]  /*30d0*/  HADD2.F32 R18, -RZ, R18.H0_H0 ;  /* 0x20000012ff127230 */ /* 0x000fca0000004100 */
[----:B------:R-:W-:-:S04]  /*30e0*/  FMUL R18, R18, R7 ;  /* 0x0000000712127220 */ /* 0x000fc80000400000 */
[----:B------:R-:W-:-:S05]  /*30f0*/  FFMA R18, R17, R6, R18 ;  /* 0x0000000611127223 */ /* 0x000fca0000000012 */
[----:B------:R-:W-:-:S05]  /*3100*/  F2FP.SATFINITE.E4M3.F32.PACK_AB_MERGE_C R11, RZ, R18, RZ ;  /* 0x00000012ff0b723e */ /* 0x000fca00048070ff */
[----:B------:R0:W-:Y:S01]  /*3110*/  @!P0 STG.E.U8 desc[UR16][R2.64+0x19], R11 ;  /* 0x0000190b02008986 */ /* 0x0001e2000c101110 */
[----:B------:R-:W-:Y:S05]  /*3120*/  @P3 BRA `(.L_x_63) ;  /* 0x0000000000043947 */ /* 0x000fea0003800000 */
[----:B------:R2:W5:Y:S02]  /*3130*/  LDG.E.U8 R10, desc[UR16][R12.64+0x18] ;  /* 0x000018100c0a7981 */ /* 0x000564000c1e1100 */
.L_x_63:
[----:B------:R-:W-:Y:S05]  /*3140*/  BSYNC B1 ;  /* 0x0000000000017941 */ /* 0x000fea0003800000 */
.L_x_62:
[----:B-----5:R-:W-:Y:S01]  /*3150*/  LOP3.LUT R10, R10, 0xff, RZ, 0xc0, !PT ;  /* 0x000000ff0a0a7812 */ /* 0x020fe200078ec0ff */
[----:B------:R-:W-:Y:S01]  /*3160*/  BSSY B1, `(.L_x_64) ;  /* 0x000000b000017945 */ /* 0x000fe20003800000 */
[----:B------:R-:W-:Y:S02]  /*3170*/  ISETP.LT.OR P1, PT, R28, 0x1a, !P1 ;  /* 0x0000001a1c00780c */ /* 0x000fe40004f21670 */
[----:B------:R-:W-:Y:S02]  /*3180*/  F2FP.F16.E4M3.UNPACK_B R10, R10 ;  /* 0x0000000aff0a723e */ /* 0x000fe400020006ff */
[----:B01----:R-:W-:-:S03]  /*3190*/  PRMT R2, RZ, 0x7610, R2 ;  /* 0x00007610ff027816 */ /* 0x003fc60000000002 */
[----:B------:R-:W-:-:S05]  /*31a0*/  HADD2.F32 R10, -RZ, R10.H0_H0 ;  /* 0x2000000aff0a7230 */ /* 0x000fca0000004100 */
[----:B------:R-:W-:-:S04]  /*31b0*/  FMUL R10, R10, R7 ;  /* 0x000000070a0a7220 */ /* 0x000fc80000400000 */
[----:B------:R-:W-:-:S05]  /*31c0*/  FFMA R10, R15, R6, R10 ;  /* 0x000000060f0a7223 */ /* 0x000fca000000000a */
[----:B------:R-:W-:-:S05]  /*31d0*/  F2FP.SATFINITE.E4M3.F32.PACK_AB_MERGE_C R3, RZ, R10, RZ ;  /* 0x0000000aff03723e */ /* 0x000fca00048070ff */
[----:B------:R0:W-:Y:S01]  /*31e0*/  @!P3 STG.E.U8 desc[UR16][R4.64+0x18], R3 ;  /* 0x000018030400b986 */ /* 0x0001e2000c101110 */
[----:B------:R-:W-:Y:S05]  /*31f0*/  @P1 BRA `(.L_x_65) ;  /* 0x0000000000041947 */ /* 0x000fea0003800000 */
[----:B------:R1:W5:Y:S02]  /*3200*/  LDG.E.U8 R2, desc[UR16][R12.64+0x19] ;  /* 0x000019100c027981 */ /* 0x000364000c1e1100 */
.L_x_65:
[----:B------:R-:W-:Y:S05]  /*3210*/  BSYNC B1 ;  /* 0x0000000000017941 */ /* 0x000fea0003800000 */
.L_x_64:
[----:B------:R-:W-:Y:S05]  /*3220*/  @P1 BRA `(.L_x_66) ;  /* 0x0000000400281947 */ /* 0x000fea0003800000 */
[----:B-----5:R-:W-:-:S04]  /*3230*/  LOP3.LUT R2, R2, 0xff, RZ, 0xc0, !PT ;  /* 0x000000ff02027812 */ /* 0x020fc800078ec0ff */
[----:B------:R-:W-:-:S05]  /*3240*/  F2FP.F16.E4M3.UNPACK_B R2, R2 ;  /* 0x00000002ff02723e */ /* 0x000fca00020006ff */
[----:B------:R-:W-:-:S05]  /*3250*/  HADD2.F32 R2, -RZ, R2.H0_H0 ;  /* 0x20000002ff027230 */ /* 0x000fca0000004100 */
[----:B0-----:R-:W-:-:S04]  /*3260*/  FMUL R3, R2, R7 ;  /* 0x0000000702037220 */ /* 0x001fc80000400000 */
[----:B------:R-:W-:-:S05]  /*3270*/  FFMA R3, R14, R6, R3 ;  /* 0x000000060e037223 */ /* 0x000fca0000000003 */
[----:B------:R-:W-:-:S05]  /*3280*/  F2FP.SATFINITE.E4M3.F32.PACK_AB_MERGE_C R3, RZ, R3, RZ ;  /* 0x00000003ff03723e */ /* 0x000fca00048070ff */
[----:B------:R0:W-:Y:S01]  /*3290*/  STG.E.U8 desc[UR16][R4.64+0x19], R3 ;  /* 0x0000190304007986 */ /* 0x0001e2000c101110 */
[----:B------:R-:W-:Y:S05]  /*32a0*/  BRA `(.L_x_66) ;  /* 0x0000000400087947 */ /* 0x000fea0003800000 */
.L_x_33:
[----:B------:R-:W-:Y:S01]  /*32b0*/  ISETP.GE.AND P1, PT, R27, 0x1, PT ;  /* 0x000000011b00780c */ /* 0x000fe20003f26270 */
[-C--:B--2---:R-:W-:Y:S01]  /*32c0*/  FMUL R51, R51, R6.reuse ;  /* 0x0000000633337220 */ /* 0x084fe20000400000 */
[-C--:B------:R-:W-:Y:S01]  /*32d0*/  FMUL R46, R46, R6.reuse ;  /* 0x000000062e2e7220 */ /* 0x080fe20000400000 */
[----:B------:R-:W-:Y:S01]  /*32e0*/  ISETP.GE.AND P0, PT, R27, 0x9, PT ;  /* 0x000000091b00780c */ /* 0x000fe20003f06270 */
[-C--:B------:R-:W-:Y:S01]  /*32f0*/  FMUL R49, R49, R6.reuse ;  /* 0x0000000631317220 */ /* 0x080fe20000400000 */
[----:B------:R-:W-:Y:S01]  /*3300*/  ISETP.LT.OR P4, PT, R28, 0x1, !P1 ;  /* 0x000000011c00780c */ /* 0x000fe20004f81670 */
[-C--:B------:R-:W-:Y:S01]  /*3310*/  FMUL R44, R44, R6.reuse ;  /* 0x000000062c2c7220 */ /* 0x080fe20000400000 */
[----:B------:R-:W-:Y:S01]  /*3320*/  ISETP.LT.OR P5, PT, R28, 0x2, !P1 ;  /* 0x000000021c00780c */ /* 0x000fe20004fa1670 */
[-C--:B------:R-:W-:Y:S01]  /*3330*/  FMUL R47, R47, R6.reuse ;  /* 0x000000062f2f7220 */ /* 0x080fe20000400000 */
[----:B------:R-:W-:Y:S01]  /*3340*/  F2FP.SATFINITE.E4M3.F32.PACK_AB_MERGE_C R51, RZ, R51, RZ ;  /* 0x00000033ff33723e */ /* 0x000fe200048070ff */
[----:B------:R-:W-:Y:S01]  /*3350*/  FMUL R42, R42, R6 ;  /* 0x000000062a2a7220 */ /* 0x000fe20000400000 */
[----:B------:R-:W-:Y:S01]  /*3360*/  F2FP.SATFINITE.E4M3.F32.PACK_AB_MERGE_C R11, RZ, R46, RZ ;  /* 0x0000002eff0b723e */ /* 0x000fe200048070ff */
[-C--:B------:R-:W-:Y:S01]  /*3370*/  FMUL R45, R45, R6.reuse ;  /* 0x000000062d2d7220 */ /* 0x080fe20000400000 */
[----:B------:R-:W-:Y:S01]  /*3380*/  ISETP.LT.OR P3, PT, R28, 0x1, !P0 ;  /* 0x000000011c00780c */ /* 0x000fe20004761670 */
[-C--:B------:R-:W-:Y:S01]  /*3390*/  FMUL R40, R40, R6.reuse ;  /* 0x0000000628287220 */ /* 0x080fe20000400000 */
[C---:B------:R-:W-:Y:S01]  /*33a0*/  ISETP.LT.OR P6, PT, R28.reuse, 0xa, !P1 ;  /* 0x0000000a1c00780c */ /* 0x040fe20004fc1670 */
[-C--:B------:R-:W-:Y:S01]  /*33b0*/  FMUL R43, R43, R6.reuse ;  /* 0x000000062b2b7220 */ /* 0x080fe20000400000 */
[----:B------:R-:W-:Y:S01]  /*33c0*/  F2FP.SATFINITE.E4M3.F32.PACK_AB_MERGE_C R49, RZ, R49, RZ ;  /* 0x00000031ff31723e */ /* 0x000fe200048070ff */
[----:B------:R-:W-:Y:S01]  /*33d0*/  @!P4 STG.E.U8 desc[UR16][R2.64], R51 ;  /* 0x000000330200c986 */ /* 0x000fe2000c101110 */
[----:B------:R-:W-:Y:S01]  /*33e0*/  ISETP.LT.OR P4, PT, R28, 0x2, !P0 ;  /* 0x000000021c00780c */ /* 0x000fe20004781670 */
[----:B------:R-:W-:Y:S01]  /*33f0*/  FMUL R22, R22, R6 ;  /* 0x0000000616167220 */ /* 0x000fe20000400000 */
[----:B------:R-:W-:Y:S01]  /*3400*/  F2FP.SATFINITE.E4M3.F32.PACK_AB_MERGE_C R13, RZ, R44, RZ ;  /* 0x0000002cff0d723e */ /* 0x000fe200048070ff */
[----:B------:R0:W-:Y:S01]  /*3410*/  @!P5 STG.E.U8 desc[UR16][R2.64+0x1], R11 ;  /* 0x0000010b0200d986 */ /* 0x0001e2000c101110 */
[C---:B------:R-:W-:Y:S01]  /*3420*/  ISETP.LT.OR P5, PT, R28.reuse, 0x9, !P1 ;  /* 0x000000091c00780c */ /* 0x040fe20004fa1670 */
[-C--:B------:R-:W-:Y:S01]  /*3430*/  FMUL R41, R41, R6.reuse ;  /* 0x0000000629297220 */ /* 0x080fe20000400000 */
[----:B------:R-:W-:Y:S01]  /*3440*/  F2FP.SATFINITE.E4M3.F32.PACK_AB_MERGE_C R47, RZ, R47, RZ ;  /* 0x0000002fff2f723e */ /* 0x000fe200048070ff */
[----:B------:R-:W-:Y:S01]  /*3450*/  @!P3 STG.E.U8 desc[UR16][R4.64], R49 ;  /* 0x000000310400b986 */ /* 0x000fe2000c101110 */
[----:B------:R-:W-:Y:S01]  /*3460*/  ISETP.LT.OR P3, PT, R28, 0x9, !P0 ;  /* 0x000000091c00780c */ /* 0x000fe20004761670 */
[-C--:B------:R-:W-:Y:S01]  /*3470*/  FMUL R20, R20, R6.reuse ;  /* 0x0000000614147220 */ /* 0x080fe20000400000 */
[----:B------:R-:W-:Y:S01]  /*3480*/  F2FP.SATFINITE.E4M3.F32.PACK_AB_MERGE_C R45, RZ, R45, RZ ;  /* 0x0000002dff2d723e */ /* 0x000fe200048070ff */
[-C--:B------:R-:W-:Y:S01]  /*3490*/  FMUL R23, R23, R6.reuse ;  /* 0x0000000617177220 */ /* 0x080fe20000400000 */
[----:B------:R-:W-:Y:S01]  /*34a0*/  F2FP.SATFINITE.E4M3.F32.PACK_AB_MERGE_C R43, RZ, R43, RZ ;  /* 0x0000002bff2b723e */ /* 0x000fe200048070ff */
[----:B------:R1:W-:Y:S01]  /*34b0*/  @!P4 STG.E.U8 desc[UR16][R4.64+0x1], R13 ;  /* 0x0000010d0400c986 */ /* 0x0003e2000c101110 */
[C---:B------:R-:W-:Y:S01]  /*34c0*/  ISETP.LT.OR P4, PT, R28.reuse, 0xa, !P0 ;  /* 0x0000000a1c00780c */ /* 0x040fe20004781670 */
[----:B------:R-:W-:Y:S01]  /*34d0*/  FMUL R17, R17, R6 ;  /* 0x0000000611117220 */ /* 0x000fe20000400000 */
[----:B0-----:R-:W-:Y:S01]  /*34e0*/  F2FP.SATFINITE.E4M3.F32.PACK_AB_MERGE_C R11, RZ, R42, RZ ;  /* 0x0000002aff0b723e */ /* 0x001fe200048070ff */
[----:B------:R-:W-:Y:S01]  /*34f0*/  @!P5 STG.E.U8 desc[UR16][R2.64+0x8], R47 ;  /* 0x0000082f0200d986 */ /* 0x000fe2000c101110 */
[----:B------:R-:W-:Y:S01]  /*3500*/  ISETP.LT.OR P5, PT, R28, 0x11, !P1 ;  /* 0x000000111c00780c */ /* 0x000fe20004fa1670 */
[-C--:B------:R-:W-:Y:S01]  /*3510*/  FMUL R15, R15, R6.reuse ;  /* 0x000000060f0f7220 */ /* 0x080fe20000400000 */
[----:B------:R-:W-:Y:S01]  /*3520*/  FMUL R14, R14, R6 ;  /* 0x000000060e0e7220 */ /* 0x000fe20000400000 */
[----:B------:R0:W-:Y:S01]  /*3530*/  @!P6 STG.E.U8 desc[UR16][R2.64+0x9], R11 ;  /* 0x0000090b0200e986 */ /* 0x0001e2000c101110 */
[----:B------:R-:W-:-:S02]  /*3540*/  ISETP.LT.OR P6, PT, R28, 0x12, !P1 ;  /* 0x000000121c00780c */ /* 0x000fc40004fc1670 */
[----:B------:R-:W-:Y:S01]  /*3550*/  F2FP.SATFINITE.E4M3.F32.PACK_AB_MERGE_C R41, RZ, R41, RZ ;  /* 0x00000029ff29723e */ /* 0x000fe200048070ff */
[----:B------:R-:W-:Y:S01]  /*3560*/  @!P3 STG.E.U8 desc[UR16][R4.64+0x8], R45 ;  /* 0x0000082d0400b986 */ /* 0x000fe2000c101110 */
[----:B-1----:R-:W-:Y:S02]  /*3570*/  F2FP.SATFINITE.E4M3.F32.PACK_AB_MERGE_C R13, RZ, R40, RZ ;  /* 0x00000028ff0d723e */ /* 0x002fe400048070ff */
[C---:B------:R-:W-:Y:S02]  /*3580*/  ISETP.LT.OR P3, PT, R28.reuse, 0x11, !P0 ;  /* 0x000000111c00780c */ /* 0x040fe40004761670 */
[----:B------:R-:W-:Y:S01]  /*3590*/  F2FP.SATFINITE.E4M3.F32.PACK_AB_MERGE_C R23, RZ, R23, RZ ;  /* 0x00000017ff17723e */ /* 0x000fe200048070ff */
[----:B------:R1:W-:Y:S01]  /*35a0*/  @!P4 STG.E.U8 desc[UR16][R4.64+0x9], R13 ;  /* 0x0000090d0400c986 */ /* 0x0003e2000c101110 */
[C---:B------:R-:W-:Y:S02]  /*35b0*/  ISETP.LT.OR P4, PT, R28.reuse, 0x19, !P1 ;  /* 0x000000191c00780c */ /* 0x040fe40004f81670 */
[----:B0-----:R-:W-:Y:S01]  /*35c0*/  F2FP.SATFINITE.E4M3.F32.PACK_AB_MERGE_C R11, RZ, R22, RZ ;  /* 0x00000016ff0b723e */ /* 0x001fe200048070ff */
[----:B------:R-:W-:Y:S01]  /*35d0*/  @!P5 STG.E.U8 desc[UR16][R2.64+0x10], R43 ;  /* 0x0000102b0200d986 */ /* 0x000fe2000c101110 */
[----:B------:R-:W-:-:S02]  /*35e0*/  ISETP.LT.OR P5, PT, R28, 0x12, !P0 ;  /* 0x000000121c00780c */ /* 0x000fc400047a1670 */
[C---:B------:R-:W-:Y:S01]  /*35f0*/  ISETP.LT.OR P1, PT, R28.reuse, 0x1a, !P1 ;  /* 0x0000001a1c00780c */ /* 0x040fe20004f21670 */
[----:B------:R0:W-:Y:S01]  /*3600*/  @!P6 STG.E.U8 desc[UR16][R2.64+0x11], R11 ;  /* 0x0000110b0200e986 */ /* 0x0001e2000c101110 */
[C---:B------:R-:W-:Y:S02]  /*3610*/  ISETP.LT.OR P6, PT, R28.reuse, 0x19, !P0 ;  /* 0x000000191c00780c */ /* 0x040fe400047c1670 */
[----:B------:R-:W-:Y:S01]  /*3620*/  ISETP.LT.OR P0, PT, R28, 0x1a, !P0 ;  /* 0x0000001a1c00780c */ /* 0x000fe20004701670 */
[----:B------:R2:W-:Y:S01]  /*3630*/  @!P3 STG.E.U8 desc[UR16][R4.64+0x10], R41 ;  /* 0x000010290400b986 */ /* 0x0005e2000c101110 */
[----:B------:R-:W-:Y:S02]  /*3640*/  F2FP.SATFINITE.E4M3.F32.PACK_AB_MERGE_C R17, RZ, R17, RZ ;  /* 0x00000011ff11723e */ /* 0x000fe400048070ff */
[----:B------:R-:W-:Y:S02]  /*3650*/  F2FP.SATFINITE.E4M3.F32.PACK_AB_MERGE_C R15, RZ, R15, RZ ;  /* 0x0000000fff0f723e */ /* 0x000fe400048070ff */
[----:B-1----:R-:W-:-:S02]  /*3660*/  F2FP.SATFINITE.E4M3.F32.PACK_AB_MERGE_C R13, RZ, R14, RZ ;  /* 0x0000000eff0d723e */ /* 0x002fc400048070ff */
[----:B0-----:R-:W-:-:S05]  /*3670*/  F2FP.SATFINITE.E4M3.F32.PACK_AB_MERGE_C R11, RZ, R20, RZ ;  /* 0x00000014ff0b723e */ /* 0x001fca00048070ff */
[----:B------:R2:W-:Y:S04]  /*3680*/  @!P5 STG.E.U8 desc[UR16][R4.64+0x11], R11 ;  /* 0x0000110b0400d986 */ /* 0x0005e8000c101110 */
[----:B------:R2:W-:Y:S04]  /*3690*/  @!P4 STG.E.U8 desc[UR16][R2.64+0x18], R23 ;  /* 0x000018170200c986 */ /* 0x0005e8000c101110 */
[----:B------:R2:W-:Y:S04]  /*36a0*/  @!P1 STG.E.U8 desc[UR16][R2.64+0x19], R17 ;  /* 0x0000191102009986 */ /* 0x0005e8000c101110 */
[----:B------:R2:W-:Y:S04]  /*36b0*/  @!P6 STG.E.U8 desc[UR16][R4.64+0x18], R15 ;  /* 0x0000180f0400e986 */ /* 0x0005e8000c101110 */
[----:B------:R2:W-:Y:S02]  /*36c0*/  @!P0 STG.E.U8 desc[UR16][R4.64+0x19], R13 ;  /* 0x0000190d04008986 */ /* 0x0005e4000c101110 */
.L_x_66:
[----:B------:R-:W-:Y:S05]  /*36d0*/  BSYNC B0 ;  /* 0x0000000000007941 */ /* 0x000fea0003800000 */
.L_x_32:
[----:B------:R-:W-:Y:S01]  /*36e0*/  ULDC UR6, c[0x0][0xc] ;  /* 0x0000030000067ab9 */ /* 0x000fe20000000800 */
[----:B------:R-:W-:Y:S01]  /*36f0*/  ULDC UR7, c[0x0][0x10] ;  /* 0x0000040000077ab9 */ /* 0x000fe20000000800 */
[----:B0-2---:R-:W0:Y:S01]  /*3700*/  LDC R5, c[0x0][0x14] ;  /* 0x00000500ff057b82 */ /* 0x005e220000000800 */
[----:B------:R-:W-:Y:S01]  /*3710*/  UIMAD.WIDE.U32 UR6, UR6, UR7, URZ ;  /* 0x00000007060672a5 */ /* 0x000fe2000f8e003f */
[----:B-----5:R-:W-:Y:S02]  /*3720*/  IMAD.MOV.U32 R2, RZ, RZ, R0 ;  /* 0x000000ffff027224 */ /* 0x020fe400078e0000 */
[----:B------:R-:W-:Y:S02]  /*3730*/  IMAD.MOV.U32 R3, RZ, RZ, R9 ;  /* 0x000000ffff037224 */ /* 0x000fe400078e0009 */
[----:B------:R-:W-:Y:S02]  /*3740*/  IMAD.MOV.U32 R11, RZ, RZ, -0x1 ;  /* 0xffffffffff0b7424 */ /* 0x000fe400078e00ff */
[----:B------:R-:W-:-:S02]  /*3750*/  IMAD.MOV.U32 R21, RZ, RZ, -0x1 ;  /* 0xffffffffff157424 */ /* 0x000fc400078e00ff */
[----:B0-----:R-:W-:-:S04]  /*3760*/  IMAD.WIDE.U32 R2, R5, UR6, R2 ;  /* 0x0000000605027c25 */ /* 0x001fc8000f8e0002 */
[----:B------:R-:W-:Y:S01]  /*3770*/  IMAD R5, R5, UR7, RZ ;  /* 0x0000000705057c24 */ /* 0x000fe2000f8e02ff */
[----:B------:R-:W-:Y:S01]  /*3780*/  ULDC.64 UR6, c[0x0][0x650] ;  /* 0x0001940000067ab9 */ /* 0x000fe20000000a00 */
[----:B------:R-:W-:Y:S01]  /*3790*/  IMAD.MOV.U32 R0, RZ, RZ, R2 ;  /* 0x000000ffff007224 */ /* 0x000fe200078e0002 */
[----:B------:R-:W-:Y:S01]  /*37a0*/  ISETP.GE.U32.AND P0, PT, R2, UR6, PT ;  /* 0x0000000602007c0c */ /* 0x000fe2000bf06070 */
[----:B------:R-:W-:Y:S01]  /*37b0*/  IMAD.IADD R9, R3, 0x1, R5 ;  /* 0x0000000103097824 */ /* 0x000fe200078e0205 */
[----:B------:R-:W-:-:S04]  /*37c0*/  PRMT R3, RZ, 0x7610, R3 ;  /* 0x00007610ff037816 */ /* 0x000fc80000000003 */
[----:B------:R-:W-:-:S13]  /*37d0*/  ISETP.GE.U32.AND.EX P0, PT, R9, UR7, PT, P0 ;  /* 0x0000000709007c0c */ /* 0x000fda000bf06100 */
[----:B------:R-:W-:Y:S05]  /*37e0*/  @P0 BRA `(.L_x_67) ;  /* 0x0000000400640947 */ /* 0x000fea0003800000 */
[----:B------:R-:W0:Y:S01]  /*37f0*/  S2R R17, SR_CTAID.X ;  /* 0x0000000000117919 */ /* 0x000e220000002500 */
[----:B-1-34-:R-:W1:Y:S01]  /*3800*/  LDC.64 R12, c[0x0][0x628] ;  /* 0x00018a00ff0c7b82 */ /* 0x01ae620000000a00 */
[----:B------:R-:W-:Y:S01]  /*3810*/  ULDC UR6, c[0x0][0x150] ;  /* 0x0000540000067ab9 */ /* 0x000fe20000000800 */
[----:B------:R-:W-:Y:S01]  /*3820*/  IMAD.MOV.U32 R10, RZ, RZ, R0 ;  /* 0x000000ffff0a7224 */ /* 0x000fe200078e0000 */
[----:B------:R-:W2:Y:S01]  /*3830*/  S2R R23, SR_CTAID.Y ;  /* 0x0000000000177919 */ /* 0x000ea20000002600 */
[----:B------:R-:W-:-:S04]  /*3840*/  IMAD.MOV.U32 R11, RZ, RZ, R9 ;  /* 0x000000ffff0b7224 */ /* 0x000fc800078e0009 */
[----:B------:R-:W3:Y:S08]  /*3850*/  LDC R22, c[0x0][0x144] ;  /* 0x00005100ff167b82 */ /* 0x000ef00000000800 */
[----:B------:R-:W4:Y:S08]  /*3860*/  LDC R14, c[0x0][0x630] ;  /* 0x00018c00ff0e7b82 */ /* 0x000f300000000800 */
[----:B------:R-:W2:Y:S01]  /*3870*/  LDC.64 R18, c[0x0][0x620] ;  /* 0x00018800ff127b82 */ /* 0x000ea20000000a00 */
[----:B-1----:R-:W-:-:S04]  /*3880*/  ISETP.NE.U32.AND P0, PT, R12, RZ, PT ;  /* 0x000000ff0c00720c */ /* 0x002fc80003f05070 */
[----:B------:R-:W-:Y:S02]  /*3890*/  ISETP.NE.AND.EX P0, PT, R13, RZ, PT, P0 ;  /* 0x000000ff0d00720c */ /* 0x000fe40003f05300 */
[----:B0-----:R-:W-:-:S05]  /*38a0*/  I2FP.F32.U32 R2, R17 ;  /* 0x0000001100027245 */ /* 0x001fca0000201000 */
[----:B------:R-:W-:-:S04]  /*38b0*/  FMUL R2, R2, UR6 ;  /* 0x0000000602027c20 */ /* 0x000fc80008400000 */
[----:B------:R0:W1:Y:S02]  /*38c0*/  F2I.U32.TRUNC.NTZ R20, R2 ;  /* 0x0000000200147305 */ /* 0x000064000020f000 */
[----:B---34-:R-:W-:Y:S05]  /*38d0*/  @!P0 BRA `(.L_x_68) ;  /* 0x0000000000288947 */ /* 0x018fea0003800000 */
[----:B------:R-:W3:Y:S02]  /*38e0*/  LDC R3, c[0x0][0x634] ;  /* 0x00018d00ff037b82 */ /* 0x000ee40000000800 */
[----:B---3--:R-:W-:-:S05]  /*38f0*/  IADD3 R11, P0, R0, R3, RZ ;  /* 0x00000003000b7210 */ /* 0x008fca0007f1e0ff */
[----:B------:R-:W-:-:S04]  /*3900*/  IMAD.X R15, RZ, RZ, R9, P0 ;  /* 0x000000ffff0f7224 */ /* 0x000fc800000e0609 */
[----:B0-----:R-:W-:-:S04]  /*3910*/  IMAD.WIDE.U32 R2, R15, R12, RZ ;  /* 0x0000000c0f027225 */ /* 0x001fc800078e00ff */
[----:B------:R-:W-:-:S04]  /*3920*/  IMAD.WIDE.U32 R4, P0, R11, R13, R2 ;  /* 0x0000000d0b047225 */ /* 0x000fc80007800002 */
[----:B------:R-:W-:-:S04]  /*3930*/  IMAD.WIDE.U32 R2, R11, R12, RZ ;  /* 0x0000000c0b027225 */ /* 0x000fc800078e00ff */
[----:B------:R-:W-:Y:S01]  /*3940*/  IMAD.X R11, RZ, RZ, RZ, P0 ;  /* 0x000000ffff0b7224 */ /* 0x000fe200000e06ff */
[----:B------:R-:W-:Y:S01]  /*3950*/  IADD3 RZ, P0, R3, R4, RZ ;  /* 0x0000000403ff7210 */ /* 0x000fe20007f1e0ff */
[----:B------:R-:W-:-:S04]  /*3960*/  IMAD.MOV.U32 R10, RZ, RZ, R5 ;  /* 0x000000ffff0a7224 */ /* 0x000fc800078e0005 */
[----:B------:R-:W-:-:S08]  /*3970*/  IMAD.WIDE.U32.X R10, R15, R13, R10, P0 ;  /* 0x0000000d0f0a7225 */ /* 0x000fd000000e040a */
.L_x_68:
[-CC-:B------:R-:W-:Y:S01]  /*3980*/  SHF.R.U64 R21, R10, R14.reuse, R11.reuse ;  /* 0x0000000e0a157219 */ /* 0x180fe2000000120b */
[----:B------:R-:W3:Y:S01]  /*3990*/  LDC.64 R28, c[0x0][0x640] ;  /* 0x00019000ff1c7b82 */ /* 0x000ee20000000a00 */
[----:B0-----:R-:W-:Y:S01]  /*39a0*/  SHF.R.U32.HI R2, RZ, R14, R11 ;  /* 0x0000000eff027219 */ /* 0x001fe2000001160b */
[----:B-1----:R-:W-:Y:S01]  /*39b0*/  IMAD.MOV R20, RZ, RZ, -R20 ;  /* 0x000000ffff147224 */ /* 0x002fe200078e0a14 */
[----:B------:R-:W-:Y:S01]  /*39c0*/  IADD3 R5, P0, RZ, -R21, RZ ;  /* 0x80000015ff057210 */ /* 0x000fe20007f1e0ff */
[----:B------:R-:W-:Y:S01]  /*39d0*/  ULDC UR6, c[0x0][0x154] ;  /* 0x0000550000067ab9 */ /* 0x000fe20000000800 */
[----:B------:R-:W-:-:S03]  /*39e0*/  IMAD.MOV.U32 R11, RZ, RZ, 0x1 ;  /* 0x00000001ff0b7424 */ /* 0x000fc600078e00ff */
[----:B------:R-:W0:Y:S01]  /*39f0*/  LDC R10, c[0x0][0x618] ;  /* 0x00018600ff0a7b82 */ /* 0x000e220000000800 */
[----:B------:R-:W-:Y:S02]  /*3a00*/  IMAD.X R3, RZ, RZ, ~R2, P0 ;  /* 0x000000ffff037224 */ /* 0x000fe400000e0e02 */
[----:B------:R-:W-:Y:S02]  /*3a10*/  IMAD.MOV.U32 R2, RZ, RZ, R0 ;  /* 0x000000ffff027224 */ /* 0x000fe400078e0000 */
[-C--:B--2---:R-:W-:Y:S02]  /*3a20*/  IMAD R4, R3, R18.reuse, RZ ;  /* 0x0000001203047224 */ /* 0x084fe400078e02ff */
[----:B------:R-:W-:Y:S01]  /*3a30*/  IMAD.MOV.U32 R3, RZ, RZ, R9 ;  /* 0x000000ffff037224 */ /* 0x000fe200078e0009 */
[----:B------:R-:W1:Y:S01]  /*3a40*/  LDC R24, c[0x0][0x608] ;  /* 0x00018200ff187b82 */ /* 0x000e620000000800 */
[----:B------:R-:W-:-:S04]  /*3a50*/  IMAD.WIDE.U32 R2, R5, R18, R2 ;  /* 0x0000001205027225 */ /* 0x000fc800078e0002 */
[----:B------:R-:W-:-:S03]  /*3a60*/  IMAD R5, R5, R19, R4 ;  /* 0x0000001305057224 */ /* 0x000fc600078e0204 */
[----:B------:R-:W2:Y:S01]  /*3a70*/  LDC R26, c[0x0][0x658] ;  /* 0x00019600ff1a7b82 */ /* 0x000ea20000000800 */
[----:B------:R-:W-:Y:S01]  /*3a80*/  IMAD R19, R22, R20, R17 ;  /* 0x0000001416137224 */ /* 0x000fe200078e0211 */
[----:B------:R-:W-:Y:S01]  /*3a90*/  I2FP.F32.U32 R4, R23 ;  /* 0x0000001700047245 */ /* 0x000fe20000201000 */
[----:B------:R-:W-:Y:S01]  /*3aa0*/  IMAD.IADD R3, R3, 0x1, R5 ;  /* 0x0000000103037824 */ /* 0x000fe200078e0205 */
[----:B---3--:R-:W-:Y:S01]  /*3ab0*/  ISETP.NE.U32.AND P0, PT, R28, RZ, PT ;  /* 0x000000ff1c00720c */ /* 0x008fe20003f05070 */
[----:B------:R-:W-:Y:S02]  /*3ac0*/  IMAD.MOV.U32 R5, RZ, RZ, -0x1 ;  /* 0xffffffffff057424 */ /* 0x000fe400078e00ff */
[----:B------:R-:W-:Y:S01]  /*3ad0*/  FMUL R4, R4, UR6 ;  /* 0x0000000604047c20 */ /* 0x000fe20008400000 */
[----:B------:R-:W3:Y:S01]  /*3ae0*/  LDC R20, c[0x0][0x148] ;  /* 0x00005200ff147b82 */ /* 0x000ee20000000800 */
[-CC-:B0-----:R-:W-:Y:S02]  /*3af0*/  SHF.R.U64 R14, R2, R10.reuse, R3.reuse ;  /* 0x0000000a020e7219 */ /* 0x181fe40000001203 */
[----:B------:R-:W-:Y:S01]  /*3b00*/  ISETP.NE.AND.EX P0, PT, R29, RZ, PT, P0 ;  /* 0x000000ff1d00720c */ /* 0x000fe20003f05300 */
[----:B------:R0:W4:Y:S01]  /*3b10*/  F2I.U32.TRUNC.NTZ R15, R4 ;  /* 0x00000004000f7305 */ /* 0x000122000020f000 */
[----:B------:R-:W-:-:S03]  /*3b20*/  SHF.R.U32.HI R3, RZ, R10, R3 ;  /* 0x0000000aff037219 */ /* 0x000fc60000011603 */
[----:B------:R-:W0:Y:S01]  /*3b30*/  LDC R17, c[0x0][0x600] ;  /* 0x00018000ff117b82 */ /* 0x000e220000000800 */
[-CC-:B-1----:R-:W-:Y:S02]  /*3b40*/  SHF.R.U64 R12, R14, R24.reuse, R3.reuse ;  /* 0x000000180e0c7219 */ /* 0x182fe40000001203 */
[----:B------:R-:W-:-:S05]  /*3b50*/  SHF.R.U32.HI R3, RZ, R24, R3 ;  /* 0x00000018ff037219 */ /* 0x000fca0000011603 */
[----:B------:R-:W1:Y:S01]  /*3b60*/  LDC R22, c[0x0][0x648] ;  /* 0x00019200ff167b82 */ /* 0x000e620000000800 */
[-CC-:B--2---:R-:W-:Y:S02]  /*3b70*/  SHF.R.U64 R18, R12, R26.reuse, R3.reuse ;  /* 0x0000001a0c127219 */ /* 0x184fe40000001203 */
[-C--:B------:R-:W-:Y:S02]  /*3b80*/  SHF.L.U32 R5, R5, R26.reuse, RZ ;  /* 0x0000001a05057219 */ /* 0x080fe400000006ff */
[-C--:B------:R-:W-:Y:S01]  /*3b90*/  SHF.R.U32.HI R3, RZ, R26.reuse, R3 ;  /* 0x0000001aff037219 */ /* 0x080fe20000011603 */
[----:B------:R-:W-:Y:S01]  /*3ba0*/  IMAD.MOV.U32 R2, RZ, RZ, R18 ;  /* 0x000000ffff027224 */ /* 0x000fe200078e0012 */
[----:B------:R-:W-:Y:S01]  /*3bb0*/  SHF.L.U32 R24, R11, R26, RZ ;  /* 0x0000001a0b187219 */ /* 0x000fe200000006ff */
[----:B------:R-:W2:Y:S01]  /*3bc0*/  LDC R27, c[0x0][0x638] ;  /* 0x00018e00ff1b7b82 */ /* 0x000ea20000000800 */
[----:B------:R-:W-:-:S07]  /*3bd0*/  LOP3.LUT R25, RZ, R5, RZ, 0x33, !PT ;  /* 0x00000005ff197212 */ /* 0x000fce00078e33ff */
[----:B------:R-:W0:Y:S01]  /*3be0*/  LDC R30, c[0x0][0x610] ;  /* 0x00018400ff1e7b82 */ /* 0x000e220000000800 */
[----:B----4-:R-:W-:Y:S05]  /*3bf0*/  @!P0 BRA `(.L_x_69) ;  /* 0x0000000000288947 */ /* 0x010fea0003800000 */
[----:B------:R-:W4:Y:S02]  /*3c00*/  LDC R11, c[0x0][0x64c] ;  /* 0x00019300ff0b7b82 */ /* 0x000f240000000800 */
[----:B----4-:R-:W-:-:S05]  /*3c10*/  IADD3 R11, P0, R18, R11, RZ ;  /* 0x0000000b120b7210 */ /* 0x010fca0007f1e0ff */
[----:B------:R-:W-:-:S04]  /*3c20*/  IMAD.X R13, RZ, RZ, R3, P0 ;  /* 0x000000ffff0d7224 */ /* 0x000fc800000e0603 */
[----:B------:R-:W-:-:S04]  /*3c30*/  IMAD.WIDE.U32 R2, R13, R28, RZ ;  /* 0x0000001c0d027225 */ /* 0x000fc800078e00ff */
[----:B0-----:R-:W-:-:S04]  /*3c40*/  IMAD.WIDE.U32 R4, P0, R11, R29, R2 ;  /* 0x0000001d0b047225 */ /* 0x001fc80007800002 */
[----:B------:R-:W-:-:S04]  /*3c50*/  IMAD.WIDE.U32 R2, R11, R28, RZ ;  /* 0x0000001c0b027225 */ /* 0x000fc800078e00ff */
[----:B------:R-:W-:Y:S01]  /*3c60*/  IMAD.X R11, RZ, RZ, RZ, P0 ;  /* 0x000000ffff0b7224 */ /* 0x000fe200000e06ff */
[----:B------:R-:W-:Y:S01]  /*3c70*/  IADD3 RZ, P0, R3, R4, RZ ;  /* 0x0000000403ff7210 */ /* 0x000fe20007f1e0ff */
[----:B------:R-:W-:-:S04]  /*3c80*/  IMAD.MOV.U32 R10, RZ, RZ, R5 ;  /* 0x000000ffff0a7224 */ /* 0x000fc800078e0005 */
[----:B------:R-:W-:-:S08]  /*3c90*/  IMAD.WIDE.U32.X R2, R13, R29, R10, P0 ;  /* 0x0000001d0d027225 */ /* 0x000fd000000e040a */
.L_x_69:
[----:B-1----:R-:W-:Y:S01]  /*3ca0*/  SHF.R.U64 R2, R2, R22, R3 ;  /* 0x0000001602027219 */ /* 0x002fe20000001203 */
[----:B0-----:R-:W-:Y:S01]  /*3cb0*/  VIADD R11, R17, 0xffffffff ;  /* 0xffffffff110b7836 */ /* 0x001fe20000000000 */
[----:B------:R-:W-:Y:S01]  /*3cc0*/  LOP3.LUT R5, R12, R25, RZ, 0xc0, !PT ;  /* 0x000000190c057212 */ /* 0x000fe200078ec0ff */
[----:B------:R-:W-:Y:S02]  /*3cd0*/  IMAD.MOV R15, RZ, RZ, -R15 ;  /* 0x000000ffff0f7224 */ /* 0x000fe400078e0a0f */
[----:B------:R-:W-:Y:S02]  /*3ce0*/  IMAD.MOV R3, RZ, RZ, -R2 ;  /* 0x000000ffff037224 */ /* 0x000fe400078e0a02 */
[----:B------:R-:W-:Y:S01]  /*3cf0*/  IMAD R24, R24, R2, R5 ;  /* 0x0000000218187224 */ /* 0x000fe200078e0205 */
[----:B------:R-:W-:Y:S01]  /*3d00*/  LOP3.LUT R5, R14, R11, RZ, 0xc0, !PT ;  /* 0x0000000b0e057212 */ /* 0x000fe200078ec0ff */
[----:B---3--:R-:W-:Y:S02]  /*3d10*/  @P2 IMAD R19, R20, R15, R23 ;  /* 0x0000000f14132224 */ /* 0x008fe400078e0217 */
[----:B--2---:R-:W-:-:S02]  /*3d20*/  IMAD R2, R3, R27, R18 ;  /* 0x0000001b03027224 */ /* 0x004fc400078e0212 */
[----:B------:R-:W-:Y:S02]  /*3d30*/  IMAD R24, R24, R30, R19 ;  /* 0x0000001e18187224 */ /* 0x000fe400078e0213 */
[----:B------:R-:W-:Y:S02]  /*3d40*/  IMAD R5, R2, R17, R5 ;  /* 0x0000001102057224 */ /* 0x000fe400078e0205 */
[----:B------:R-:W-:-:S03]  /*3d50*/  IMAD.MOV.U32 R3, RZ, RZ, 0x1 ;  /* 0x00000001ff037424 */ /* 0x000fc600078e00ff */
[----:B------:R-:W-:Y:S02]  /*3d60*/  SEL R11, R5, R24, !P2 ;  /* 0x00000018050b7207 */ /* 0x000fe40005000000 */
[----:B------:R-:W-:-:S07]  /*3d70*/  SEL R24, R24, R5, !P2 ;  /* 0x0000000518187207 */ /* 0x000fce0005000000 */
.L_x_67:
[----:B------:R-:W-:Y:S01]  /*3d80*/  LOP3.LUT P0, RZ, R3, 0xff, RZ, 0xc0, !PT ;  /* 0x000000ff03ff7812 */ /* 0x000fe2000780c0ff */
[----:B------:R-:W-:-:S12]  /*3d90*/  IMAD.MOV.U32 R18, RZ, RZ, R24 ;  /* 0x000000ffff127224 */ /* 0x000fd800078e0018 */
[----:B------:R-:W-:Y:S05]  /*3da0*/  @P0 BRA `(.L_x_70) ;  /* 0xffffffd400080947 */ /* 0x000fea000383ffff */
[----:B------:R-:W-:Y:S05]  /*3db0*/  EXIT ;  /* 0x000000000000794d */ /* 0x000fea0003800000 */
.L_x_4:
[----:B0-----:R-:W-:Y:S01]  /*3dc0*/  ULDC.64 UR4, c[0x0][0x650] ;  /* 0x0001940000047ab9 */ /* 0x001fe20000000a00 */
        /* <DEDUP_REMOVED lines=25> */
.L_x_72:
[-CC-:B------:R-:W-:Y:S01]  /*3f60*/  SHF.R.U64 R15, R12, R18.reuse, R13.reuse ;  /* 0x000000120c0f7219 */ /* 0x180fe2000000120d */
[----:B------:R-:W0:Y:S01]  /*3f70*/  LDC.64 R24, c[0x0][0x640] ;  /* 0x00019000ff187b82 */ /* 0x000e220000000a00 */
[----:B------:R-:W-:Y:S01]  /*3f80*/  SHF.R.U32.HI R5, RZ, R18, R13 ;  /* 0x00000012ff057219 */ /* 0x000fe2000001160d */
[----:B------:R-:W-:Y:S01]  /*3f90*/  IMAD.MOV.U32 R6, RZ, RZ, R0 ;  /* 0x000000ffff067224 */ /* 0x000fe200078e0000 */
[----:B------:R-:W-:Y:S01]  /*3fa0*/  IADD3 R11, P0, RZ, -R15, RZ ;  /* 0x8000000fff0b7210 */ /* 0x000fe20007f1e0ff */
[----:B------:R-:W-:Y:S01]  /*3fb0*/  IMAD.MOV.U32 R7, RZ, RZ, R9 ;  /* 0x000000ffff077224 */ /* 0x000fe200078e0009 */
[----:B------:R-:W-:Y:S01]  /*3fc0*/  I2FP.F32.U32 R10, R4 ;  /* 0x00000004000a7245 */ /* 0x000fe20000201000 */
[----:B------:R-:W-:Y:S02]  /*3fd0*/  ULDC UR4, c[0x0][0x150] ;  /* 0x0000540000047ab9 */ /* 0x000fe40000000800 */
[----:B------:R-:W1:Y:S01]  /*3fe0*/  LDC R14, c[0x0][0x618] ;  /* 0x00018600ff0e7b82 */ /* 0x000e620000000800 */
[----:B------:R-:W-:-:S02]  /*3ff0*/  IMAD.X R5, RZ, RZ, ~R5, P0 ;  /* 0x000000ffff057224 */ /* 0x000fc400000e0e05 */
[----:B------:R-:W-:Y:S01]  /*4000*/  FMUL R13, R10, UR4 ;  /* 0x000000040a0d7c20 */ /* 0x000fe20008400000 */
[----:B------:R-:W-:Y:S01]  /*4010*/  IMAD.WIDE.U32 R6, R11, R20, R6 ;  /* 0x000000140b067225 */ /* 0x000fe200078e0006 */
[----:B------:R-:W-:-:S03]  /*4020*/  ULDC UR4, c[0x0][0x154] ;  /* 0x0000550000047ab9 */ /* 0x000fc60000000800 */
[----:B------:R-:W-:Y:S01]  /*4030*/  IMAD R10, R5, R20, RZ ;  /* 0x00000014050a7224 */ /* 0x000fe200078e02ff */
[----:B------:R-:W2:Y:S01]  /*4040*/  LDC R17, c[0x0][0x144] ;  /* 0x00005100ff117b82 */ /* 0x000ea20000000800 */
[----:B------:R-:W3:Y:S02]  /*4050*/  F2I.U32.TRUNC.NTZ R13, R13 ;  /* 0x0000000d000d7305 */ /* 0x000ee4000020f000 */
[----:B------:R-:W-:Y:S02]  /*4060*/  IMAD R5, R11, R21, R10 ;  /* 0x000000150b057224 */ /* 0x000fe400078e020a */
[----:B------:R-:W-:Y:S02]  /*4070*/  IMAD.MOV.U32 R10, RZ, RZ, -0x1 ;  /* 0xffffffffff0a7424 */ /* 0x000fe400078e00ff */
[----:B------:R-:W-:Y:S01]  /*4080*/  IMAD.IADD R5, R7, 0x1, R5 ;  /* 0x0000000107057824 */ /* 0x000fe200078e0205 */
[----:B------:R-:W4:Y:S01]  /*4090*/  LDC R20, c[0x0][0x608] ;  /* 0x00018200ff147b82 */ /* 0x000f220000000800 */
[----:B------:R-:W-:-:S02]  /*40a0*/  I2FP.F32.U32 R7, R3 ;  /* 0x0000000300077245 */ /* 0x000fc40000201000 */
[----:B0-----:R-:W-:-:S03]  /*40b0*/  ISETP.NE.U32.AND P0, PT, R24, RZ, PT ;  /* 0x000000ff1800720c */ /* 0x001fc60003f05070 */
[----:B------:R-:W-:Y:S01]  /*40c0*/  FMUL R7, R7, UR4 ;  /* 0x0000000407077c20 */ /* 0x000fe20008400000 */
[----:B------:R-:W-:Y:S01]  /*40d0*/  ISETP.NE.AND.EX P0, PT, R25, RZ, PT, P0 ;  /* 0x000000ff1900720c */ /* 0x000fe20003f05300 */
[----:B------:R-:W0:Y:S01]  /*40e0*/  LDC R11, c[0x0][0x658] ;  /* 0x00019600ff0b7b82 */ /* 0x000e220000000800 */
[-C--:B-1----:R-:W-:Y:S01]  /*40f0*/  SHF.R.U64 R12, R6, R14.reuse, R5 ;  /* 0x0000000e060c7219 */ /* 0x082fe20000001205 */
[----:B---3--:R-:W-:Y:S01]  /*4100*/  IMAD.MOV R6, RZ, RZ, -R13 ;  /* 0x000000ffff067224 */ /* 0x008fe200078e0a0d */
[----:B------:R-:W-:Y:S02]  /*4110*/  SHF.R.U32.HI R5, RZ, R14, R5 ;  /* 0x0000000eff057219 */ /* 0x000fe40000011605 */
[----:B------:R1:W3:Y:S03]  /*4120*/  F2I.U32.TRUNC.NTZ R14, R7 ;  /* 0x00000007000e7305 */ /* 0x0002e6000020f000 */
[----:B------:R-:W1:Y:S01]  /*4130*/  LDC R18, c[0x0][0x148] ;  /* 0x00005200ff127b82 */ /* 0x000e620000000800 */
[----:B--2---:R-:W-:-:S02]  /*4140*/  IMAD R23, R17, R6, R4 ;  /* 0x0000000611177224 */ /* 0x004fc400078e0204 */
[----:B------:R-:W-:-:S05]  /*4150*/  IMAD.MOV.U32 R6, RZ, RZ, 0x1 ;  /* 0x00000001ff067424 */ /* 0x000fca00078e00ff */
[----:B------:R-:W2:Y:S01]  /*4160*/  LDC R21, c[0x0][0x600] ;  /* 0x00018000ff157b82 */ /* 0x000ea20000000800 */
[-CC-:B----4-:R-:W-:Y:S02]  /*4170*/  SHF.R.U64 R17, R12, R20.reuse, R5.reuse ;  /* 0x000000140c117219 */ /* 0x190fe40000001205 */
[----:B------:R-:W-:-:S05]  /*4180*/  SHF.R.U32.HI R4, RZ, R20, R5 ;  /* 0x00000014ff047219 */ /* 0x000fca0000011605 */
[----:B------:R-:W4:Y:S01]  /*4190*/  LDC R22, c[0x0][0x648] ;  /* 0x00019200ff167b82 */ /* 0x000f220000000800 */
[-CC-:B0-----:R-:W-:Y:S02]  /*41a0*/  SHF.R.U64 R19, R17, R11.reuse, R4.reuse ;  /* 0x0000000b11137219 */ /* 0x181fe40000001204 */
[-C--:B------:R-:W-:Y:S02]  /*41b0*/  SHF.L.U32 R10, R10, R11.reuse, RZ ;  /* 0x0000000b0a0a7219 */ /* 0x080fe400000006ff */
[-C--:B------:R-:W-:Y:S01]  /*41c0*/  SHF.R.U32.HI R5, RZ, R11.reuse, R4 ;  /* 0x0000000bff057219 */ /* 0x080fe20000011604 */
[----:B------:R-:W-:Y:S01]  /*41d0*/  IMAD.MOV.U32 R4, RZ, RZ, R19 ;  /* 0x000000ffff047224 */ /* 0x000fe200078e0013 */
[----:B------:R-:W-:Y:S01]  /*41e0*/  SHF.L.U32 R20, R6, R11, RZ ;  /* 0x0000000b06147219 */ /* 0x000fe200000006ff */
[----:B------:R-:W0:Y:S01]  /*41f0*/  LDC R26, c[0x0][0x638] ;  /* 0x00018e00ff1a7b82 */ /* 0x000e220000000800 */
[----:B------:R-:W-:-:S07]  /*4200*/  LOP3.LUT R28, RZ, R10, RZ, 0x33, !PT ;  /* 0x0000000aff1c7212 */ /* 0x000fce00078e33ff */
[----:B------:R-:W0:Y:S01]  /*4210*/  LDC R27, c[0x0][0x610] ;  /* 0x00018400ff1b7b82 */ /* 0x000e220000000800 */
[----:B-1-3--:R-:W-:Y:S05]  /*4220*/  @!P0 BRA `(.L_x_73) ;  /* 0x0000000000288947 */ /* 0x00afea0003800000 */
[----:B------:R-:W1:Y:S02]  /*4230*/  LDC R4, c[0x0][0x64c] ;  /* 0x00019300ff047b82 */ /* 0x000e640000000800 */
[----:B-1----:R-:W-:-:S05]  /*4240*/  IADD3 R11, P0, R19, R4, RZ ;  /* 0x00000004130b7210 */ /* 0x002fca0007f1e0ff */
        /* <DEDUP_REMOVED lines=8> */
.L_x_73:
[----:B----4-:R-:W-:Y:S01]  /*42d0*/  SHF.R.U64 R5, R4, R22, R5 ;  /* 0x0000001604057219 */ /* 0x010fe20000001205 */
        /* <DEDUP_REMOVED lines=14> */
.L_x_71:
[----:B------:R-:W-:-:S08]  /*43c0*/  NOP ;  /* 0x0000000000007918 */ /* 0x000fd00000000000 */
[----:B------:R-:W0:-:S00]  /*43d0*/  USETMAXREG.DEALLOC.CTAPOOL 0x28 ;  /* 0x00000028000079c8 */ /* 0x000e0000080e0500 */
[----:B0-----:R-:W-:-:S13]  /*43e0*/  ISETP.NE.AND P0, PT, R2, RZ, PT ;  /* 0x000000ff0200720c */ /* 0x001fda0003f05270 */
[----:B------:R-:W-:Y:S05]  /*43f0*/  @P0 EXIT ;  /* 0x000000000000094d */ /* 0x000fea0003800000 */
[----:B------:R-:W-:Y:S01]  /*4400*/  LOP3.LUT P0, RZ, R7, 0xff, RZ, 0xc0, !PT ;  /* 0x000000ff07ff7812 */ /* 0x000fe2000780c0ff */
[----:B------:R-:W-:Y:S02]  /*4410*/  IMAD.MOV.U32 R10, RZ, RZ, 0x1 ;  /* 0x00000001ff0a7424 */ /* 0x000fe400078e00ff */
[----:B------:R-:W-:-:S10]  /*4420*/  IMAD.MOV.U32 R13, RZ, RZ, RZ ;  /* 0x000000ffff0d7224 */ /* 0x000fd400078e00ff */
[----:B------:R-:W-:Y:S05]  /*4430*/  @!P0 BRA `(.L_x_74) ;  /* 0x0000000c00348947 */ /* 0x000fea0003800000 */
[----:B------:R-:W0:Y:S01]  /*4440*/  LDC R2, c[0x0][0x28c] ;  /* 0x0000a300ff027b82 */ /* 0x000e220000000800 */
[----:B------:R-:W-:Y:S01]  /*4450*/  ULDC UR5, c[0x0][0x600] ;  /* 0x0001800000057ab9 */ /* 0x000fe20000000800 */
[----:B------:R-:W-:Y:S01]  /*4460*/  ULDC UR4, c[0x0][0xc] ;  /* 0x0000030000047ab9 */ /* 0x000fe20000000800 */
[----:B------:R-:W-:Y:S01]  /*4470*/  UIADD3 UR16, UR5, -0x1, URZ ;  /* 0xffffffff05107890 */ /* 0x000fe2000fffe03f */
[C---:B------:R-:W-:Y:S01]  /*4480*/  LOP3.LUT P3, RZ, R16.reuse, 0x7f, RZ, 0xc0, !PT ;  /* 0x0000007f10ff7812 */ /* 0x040fe2000786c0ff */
[----:B------:R-:W-:Y:S01]  /*4490*/  ULDC UR6, c[0x0][0x658] ;  /* 0x0001960000067ab9 */ /* 0x000fe20000000800 */
[----:B------:R-:W-:Y:S01]  /*44a0*/  ULDC UR5, c[0x0][0x10] ;  /* 0x0000040000057ab9 */ /* 0x000fe20000000800 */
[----:B------:R-:W-:Y:S01]  /*44b0*/  UMOV UR7, 0xffffffff ;  /* 0xffffffff00077882 */ /* 0x000fe20000000000 */
[----:B------:R-:W-:Y:S01]  /*44c0*/  UMOV UR8, 0x1 ;  /* 0x0000000100087882 */ /* 0x000fe20000000000 */
[----:B------:R-:W-:Y:S01]  /*44d0*/  UIMAD.WIDE.U32 UR4, UR4, UR5, URZ ;  /* 0x00000005040472a5 */ /* 0x000fe2000f8e003f */
[----:B------:R-:W-:Y:S01]  /*44e0*/  LOP3.LUT P0, RZ, R16, 0x1f, RZ, 0xc0, !PT ;  /* 0x0000001f10ff7812 */ /* 0x000fe2000780c0ff */
[----:B------:R-:W-:Y:S01]  /*44f0*/  USHF.L.U32 UR7, UR7, UR6, URZ ;  /* 0x0000000607077299 */ /* 0x000fe2000800063f */
[----:B------:R-:W-:Y:S01]  /*4500*/  BSSY B0, `(.L_x_74) ;  /* 0x00000c0000007945 */ /* 0x000fe20003800000 */
[----:B------:R-:W-:Y:S01]  /*4510*/  USHF.L.U32 UR18, UR8, UR6, URZ ;  /* 0x0000000608127299 */ /* 0x000fe2000800063f */
[----:B------:R-:W-:Y:S01]  /*4520*/  IMAD.MOV.U32 R15, RZ, RZ, 0x1 ;  /* 0x00000001ff0f7424 */ /* 0x000fe200078e00ff */
[----:B------:R-:W-:Y:S01]  /*4530*/  LOP3.LUT R16, R8, 0x2, RZ, 0xfc, !PT ;  /* 0x0000000208107812 */ /* 0x000fe200078efcff */
[----:B------:R-:W-:Y:S01]  /*4540*/  ULDC UR6, c[0x0][0x14] ;  /* 0x0000050000067ab9 */ /* 0x000fe20000000800 */
[----:B------:R-:W-:Y:S01]  /*4550*/  PLOP3.LUT P0, PT, P0, P3, PT, 0x8a, 0x0 ;  /* 0x000000000000781c */ /* 0x000fe20000707172 */
[----:B------:R-:W-:Y:S01]  /*4560*/  UIMAD.WIDE.U32 UR20, UR4, UR6, URZ ;  /* 0x00000006041472a5 */ /* 0x000fe2000f8e003f */
[----:B------:R-:W-:Y:S01]  /*4570*/  IMAD.MOV.U32 R10, RZ, RZ, 0x1 ;  /* 0x00000001ff0a7424 */ /* 0x000fe200078e00ff */
[----:B------:R-:W-:Y:S01]  /*4580*/  UIMAD UR13, UR5, UR6, URZ ;  /* 0x00000006050d72a4 */ /* 0x000fe2000f8e023f */
[----:B------:R-:W-:Y:S01]  /*4590*/  IMAD.MOV.U32 R13, RZ, RZ, RZ ;  /* 0x000000ffff0d7224 */ /* 0x000fe200078e00ff */
[----:B------:R-:W-:Y:S01]  /*45a0*/  ULOP3.LUT UR17, URZ, UR7, URZ, 0x33, !UPT ;  /* 0x000000073f117292 */ /* 0x000fe2000f8e333f */
[----:B0-----:R-:W-:Y:S01]  /*45b0*/  VIADD R2, R2, 0x3f ;  /* 0x0000003f02027836 */ /* 0x001fe20000000000 */
[----:B------:R-:W-:Y:S01]  /*45c0*/  UIADD3 UR13, UR21, UR13, URZ ;  /* 0x0000000d150d7290 */ /* 0x000fe2000fffe03f */
[----:B------:R-:W-:-:S03]  /*45d0*/  ULDC.64 UR22, c[0x0][0x198] ;  /* 0x0000660000167ab9 */ /* 0x000fc60000000a00 */
[----:B------:R-:W-:-:S04]  /*45e0*/  SHF.R.S32.HI R3, RZ, 0x1f, R2 ;  /* 0x0000001fff037819 */ /* 0x000fc80000011402 */
[----:B------:R-:W-:-:S04]  /*45f0*/  LEA.HI R3, R3, R2, RZ, 0x6 ;  /* 0x0000000203037211 */ /* 0x000fc800078f30ff */
[----:B------:R-:W-:-:S05]  /*4600*/  SHF.R.S32.HI R12, RZ, 0x6, R3 ;  /* 0x00000006ff0c7819 */ /* 0x000fca0000011403 */
[----:B------:R-:W-:-:S07]  /*4610*/  VIADD R11, R12, 0x1 ;  /* 0x000000010c0b7836 */ /* 0x000fce0000000000 */
.L_x_86:
[----:B------:R-:W-:-:S03]  /*4620*/  UMOV UR4, 0xffffffff ;  /* 0xffffffff00047882 */ /* 0x000fc60000000000 */
[----:B------:R-:W-:Y:S05]  /*4630*/  BRA.DIV UR4, `(.L_x_75) ;  /* 0x0000001a042c7947 */ /* 0x000fea000b800000 */
[----:B------:R-:W-:-:S13]  /*4640*/  ELECT P1, URZ, PT ;  /* 0x00000000003f782f */ /* 0x000fda0003820000 */
.L_x_115:
[----:B------:R-:W0:Y:S01]  /*4650*/  LDC R2, c[0x0][0x28c] ;  /* 0x0000a300ff027b82 */ /* 0x000e220000000800 */
[----:B------:R-:W-:Y:S01]  /*4660*/  BSSY B1, `(.L_x_76) ;  /* 0x0000037000017945 */ /* 0x000fe20003800000 */
[----:B0-----:R-:W-:-:S13]  /*4670*/  ISETP.LT.OR P1, PT, R2, 0x1, !P1 ;  /* 0x000000010200780c */ /* 0x001fda0004f21670 */
[----:B------:R-:W-:Y:S05]  /*4680*/  @P1 BRA `(.L_x_77) ;  /* 0x0000000000d01947 */ /* 0x000fea0003800000 */
[----:B------:R-:W-:Y:S02]  /*4690*/  IMAD.SHL.U32 R17, R17, 0x20, RZ ;  /* 0x0000002011117824 */ /* 0x000fe400078e00ff */
[----:B------:R-:W-:Y:S02]  /*46a0*/  IMAD.SHL.U32 R18, R14, 0x80, RZ ;  /* 0x000000800e127824 */ /* 0x000fe400078e00ff */
[----:B------:R-:W-:Y:S02]  /*46b0*/  IMAD.MOV.U32 R20, RZ, RZ, RZ ;  /* 0x000000ffff147224 */ /* 0x000fe400078e00ff */
[----:B------:R-:W-:Y:S02]  /*46c0*/  IMAD.MOV.U32 R2, RZ, RZ, R11 ;  /* 0x000000ffff027224 */ /* 0x000fe400078e000b */
[----:B------:R-:W-:Y:S02]  /*46d0*/  IMAD.MOV.U32 R3, RZ, RZ, R10 ;  /* 0x000000ffff037224 */ /* 0x000fe400078e000a */
[----:B------:R-:W-:-:S07]  /*46e0*/  IMAD.MOV.U32 R4, RZ, RZ, R13 ;  /* 0x000000ffff047224 */ /* 0x000fce00078e000d */
.L_x_81:
[----:B------:R-:W0:Y:S01]  /*46f0*/  S2R R14, SR_CgaCtaId ;  /* 0x00000000000e7919 */ /* 0x000e220000008800 */
[----:B------:R-:W-:Y:S01]  /*4700*/  MOV R5, 0x400 ;  /* 0x0000040000057802 */ /* 0x000fe20000000f00 */
[----:B------:R-:W1:Y:S03]  /*4710*/  @!P3 LDC R7, c[0x0][0x500] ;  /* 0x00014000ff07bb82 */ /* 0x000e660000000800 */
[----:B0-----:R-:W-:Y:S02]  /*4720*/  LEA R19, R14, R5, 0x18 ;  /* 0x000000050e137211 */ /* 0x001fe400078ec0ff */
[----:B------:R-:W-:-:S03]  /*4730*/  SHF.L.U32 R5, R3, 0x1f, RZ ;  /* 0x0000001f03057819 */ /* 0x000fc600000006ff */
[----:B------:R-:W-:-:S04]  /*4740*/  IMAD R14, R4, 0x8, R19 ;  /* 0x00000008040e7824 */ /* 0x000fc800078e0213 */
[----:B------:R-:W0:Y:S02]  /*4750*/  SYNCS.PHASECHK.TRANS64.TRYWAIT P1, [R14+URZ+0xb0], R5 ;  /* 0x0000b0050e0075a7 */ /* 0x000e24000802017f */
[----:B01----:R-:W-:Y:S05]  /*4760*/  @!P1 BRA `(.L_x_78) ;  /* 0x0000001800009947 */ /* 0x003fea0003800000 */
.L_x_116:
[----:B0-----:R-:W-:Y:S01]  /*4770*/  PRMT R5, R16, 0x9910, RZ ;  /* 0x0000991010057816 */ /* 0x001fe200000000ff */
[----:B------:R0:W-:Y:S03]  /*4780*/  @!P3 SYNCS.ARRIVE.TRANS64 RZ, [R14+URZ], R7 ;  /* 0x000000070effb9a7 */ /* 0x0001e6000800003f */
[----:B------:R-:W-:-:S13]  /*4790*/  ISETP.NE.AND P1, PT, R5, 0x2, PT ;  /* 0x000000020500780c */ /* 0x000fda0003f25270 */
[----:B0-----:R-:W-:Y:S05]  /*47a0*/  @P1 BRA `(.L_x_79) ;  /* 0x0000000000041947 */ /* 0x001fea0003800000 */
[----:B------:R-:W-:Y:S01]  /*47b0*/  BPT.TRAP 0x1 ;  /* 0x000000040000795c */ /* 0x000fe20000300000 */
.L_x_79:
[----:B------:R-:W-:Y:S05]  /*47c0*/  @P0 BRA `(.L_x_80) ;  /* 0x0000000000040947 */ /* 0x000fea0003800000 */
[----:B------:R-:W-:Y:S01]  /*47d0*/  BPT.TRAP 0x1 ;  /* 0x000000040000795c */ /* 0x000fe20000300000 */
.L_x_80:
[--C-:B------:R-:W-:Y:S01]  /*47e0*/  IMAD R5, R4, 0x2000, R19.reuse ;  /* 0x0000200004057824 */ /* 0x100fe200078e0213 */
[----:B------:R-:W-:Y:S01]  /*47f0*/  R2UR UR9, R14 ;  /* 0x000000000e0972ca */ /* 0x000fe200000e0000 */
[----:B------:R-:W-:Y:S01]  /*4800*/  IMAD R19, R4, 0x800, R19 ;  /* 0x0000080004137824 */ /* 0x000fe200078e0213 */
[----:B------:R-:W-:Y:S01]  /*4810*/  UIADD3 UR4, UP0, UR22, 0xf0, URZ ;  /* 0x000000f016047890 */ /* 0x000fe2000ff1e03f */
[----:B------:R-:W-:Y:S01]  /*4820*/  VIADD R2, R2, 0xffffffff ;  /* 0xffffffff02027836 */ /* 0x000fe20000000000 */
[----:B------:R-:W-:Y:S01]  /*4830*/  R2UR UR5, R5 ;  /* 0x00000000050572ca */ /* 0x000fe200000e0000 */
[----:B------:R-:W-:Y:S01]  /*4840*/  UIADD3 UR24, UP1, UR22, 0x1f0, URZ ;  /* 0x000001f016187890 */ /* 0x000fe2000ff3e03f */
[----:B------:R-:W-:Y:S01]  /*4850*/  R2UR UR8, R19 ;  /* 0x00000000130872ca */ /* 0x000fe200000e0000 */
[----:B------:R-:W-:Y:S01]  /*4860*/  VIADD R4, R4, 0x1 ;  /* 0x0000000104047836 */ /* 0x000fe20000000000 */
[----:B------:R-:W-:Y:S01]  /*4870*/  R2UR UR11, R18 ;  /* 0x00000000120b72ca */ /* 0x000fe200000e0000 */
[----:B------:R-:W-:Y:S01]  /*4880*/  UIADD3.X UR25, URZ, UR23, URZ, UP1, !UPT ;  /* 0x000000173f197290 */ /* 0x000fe20008ffe43f */
[----:B------:R-:W-:Y:S01]  /*4890*/  R2UR UR10, R20 ;  /* 0x00000000140a72ca */ /* 0x000fe200000e0000 */
[----:B------:R-:W-:Y:S01]  /*48a0*/  UMOV UR6, 0x0 ;  /* 0x0000000000067882 */ /* 0x000fe20000000000 */
[----:B------:R-:W-:Y:S01]  /*48b0*/  R2UR UR12, R6 ;  /* 0x00000000060c72ca */ /* 0x000fe200000e0000 */
[----:B------:R-:W-:Y:S01]  /*48c0*/  UMOV UR7, 0x10000000 ;  /* 0x1000000000077882 */ /* 0x000fe20000000000 */
[----:B------:R-:W-:Y:S01]  /*48d0*/  R2UR UR19, R17 ;  /* 0x00000000111372ca */ /* 0x000fe200000e0000 */
[----:B------:R-:W-:Y:S01]  /*48e0*/  VIADD R20, R20, 0x40 ;  /* 0x0000004014147836 */ /* 0x000fe20000000000 */
[----:B------:R-:W-:Y:S01]  /*48f0*/  ISETP.GT.AND P4, PT, R2, 0x1, PT ;  /* 0x000000010200780c */ /* 0x000fe20003f84270 */
[----:B------:R-:W-:Y:S01]  /*4900*/  UIADD3 UR14, UR5, 0x280, URZ ;  /* 0x00000280050e7890 */ /* 0x000fe2000fffe03f */
[----:B------:R-:W-:Y:S01]  /*4910*/  ISETP.NE.AND P1, PT, R4, 0x16, PT ;  /* 0x000000160400780c */ /* 0x000fe20003f25270 */
[----:B------:R-:W-:-:S02]  /*4920*/  UIADD3.X UR5, URZ, UR23, URZ, UP0, !UPT ;  /* 0x000000173f057290 */ /* 0x000fc400087fe43f */
[----:B------:R-:W-:Y:S01]  /*4930*/  UIADD3 UR15, UR8, 0x2c280, URZ ;  /* 0x0002c280080f7890 */ /* 0x000fe2000fffe03f */
[----:B------:R-:W-:Y:S02]  /*4940*/  SEL R14, RZ, 0x1, P1 ;  /* 0x00000001ff0e7807 */ /* 0x000fe40000800000 */
[----:B------:R-:W-:Y:S01]  /*4950*/  UMOV UR8, UR14 ;  /* 0x0000000e00087c82 */ /* 0x000fe20008000000 */
[----:B------:R-:W-:Y:S02]  /*4960*/  SEL R4, R4, RZ, P1 ;  /* 0x000000ff04047207 */ /* 0x000fe40000800000 */
[----:B------:R-:W-:Y:S01]  /*4970*/  LOP3.LUT R3, R3, R14, RZ, 0x3c, !PT ;  /* 0x0000000e03037212 */ /* 0x000fe200078e3cff */
[----:B------:R0:W-:Y:S02]  /*4980*/  UTMALDG.3D [UR8], [UR4], desc[UR6] ;  /* 0x00000608040075b4 */ /* 0x0001e40008011000 */
[----:B0-----:R-:W-:Y:S01]  /*4990*/  UMOV UR8, UR15 ;  /* 0x0000000f00087c82 */ /* 0x001fe20008000000 */
[----:B------:R-:W-:-:S02]  /*49a0*/  UMOV UR11, UR19 ;  /* 0x00000013000b7c82 */ /* 0x000fc40008000000 */
[----:B------:R0:W-:Y:S02]  /*49b0*/  UTMALDG.3D [UR8], [UR24], desc[UR6] ;  /* 0x00000608180075b4 */ /* 0x0001e40008011000 */
[----:B0-----:R-:W-:Y:S05]  /*49c0*/  @P4 BRA `(.L_x_81) ;  /* 0xfffffffc00484947 */ /* 0x001fea000383ffff */
.L_x_77:
[----:B------:R-:W-:Y:S05]  /*49d0*/  BSYNC B1 ;  /* 0x0000000000017941 */ /* 0x000fea0003800000 */
.L_x_76:
[----:B------:R-:W-:Y:S01]  /*49e0*/  LOP3.LUT P4, RZ, R15, 0xff, RZ, 0xc0, !PT ;  /* 0x000000ff0fff7812 */ /* 0x000fe2000788c0ff */
[----:B------:R-:W-:Y:S01]  /*49f0*/  IMAD.IADD R4, R12, 0x1, R13 ;  /* 0x000000010c047824 */ /* 0x000fe200078e020d */
[----:B------:R-:W-:Y:S01]  /*4a00*/  IADD3 R0, P5, R0, UR20, RZ ;  /* 0x0000001400007c10 */ /* 0x000fe2000ffbe0ff */
[----:B------:R-:W-:Y:S01]  /*4a10*/  ULDC.64 UR4, c[0x0][0x650] ;  /* 0x0001940000047ab9 */ /* 0x000fe20000000a00 */
[----:B------:R-:W-:Y:S01]  /*4a20*/  BSSY B1, `(.L_x_82) ;  /* 0x000006b000017945 */ /* 0x000fe20003800000 */
[----:B------:R-:W-:Y:S01]  /*4a30*/  IMAD.MOV.U32 R14, RZ, RZ, -0x1 ;  /* 0xffffffffff0e7424 */ /* 0x000fe200078e00ff */
[----:B------:R-:W-:Y:S01]  /*4a40*/  ISETP.GT.U32.AND P1, PT, R4, 0x15, PT ;  /* 0x000000150400780c */ /* 0x000fe20003f24070 */
[----:B------:R-:W-:Y:S01]  /*4a50*/  IMAD.MOV.U32 R17, RZ, RZ, -0x1 ;  /* 0xffffffffff117424 */ /* 0x000fe200078e00ff */
[----:B------:R-:W-:Y:S01]  /*4a60*/  IADD3.X R9, R9, UR13, RZ, P5, !PT ;  /* 0x0000000d09097c10 */ /* 0x000fe2000affe4ff */
[----:B------:R-:W-:Y:S01]  /*4a70*/  IMAD.MOV.U32 R6, RZ, RZ, -0x1 ;  /* 0xffffffffff067424 */ /* 0x000fe200078e00ff */
[----:B------:R-:W-:-:S02]  /*4a80*/  ISETP.LT.U32.AND P1, PT, R12, 0x16, P1 ;  /* 0x000000160c00780c */ /* 0x000fc40000f21070 */
[----:B------:R-:W-:Y:S01]  /*4a90*/  PRMT R15, RZ, 0x7610, R15 ;  /* 0x00007610ff0f7816 */ /* 0x000fe2000000000f */
[----:B------:R-:W0:Y:S01]  /*4aa0*/  @P4 S2R R3, SR_CgaCtaId ;  /* 0x0000000000034919 */ /* 0x000e220000008800 */
[----:B------:R-:W-:-:S04]  /*4ab0*/  @P4 MOV R2, 0x400 ;  /* 0x0000040000024802 */ /* 0x000fc80000000f00 */
[----:B0-----:R-:W-:Y:S01]  /*4ac0*/  @P4 LEA R5, R3, R2, 0x18 ;  /* 0x0000000203054211 */ /* 0x001fe200078ec0ff */
[----:B------:R-:W-:-:S03]  /*4ad0*/  IMAD.WIDE.U32 R2, R4, -0x45d1745d, RZ ;  /* 0xba2e8ba304027825 */ /* 0x000fc600078e00ff */
[----:B------:R0:W-:Y:S01]  /*4ae0*/  @P4 SYNCS.ARRIVE.TRANS64.A1T0 RZ, [R5+URZ+0x178], RZ ;  /* 0x000178ff05ff49a7 */ /* 0x0001e2000810003f */
[----:B------:R-:W-:Y:S02]  /*4af0*/  ISETP.GE.U32.AND P4, PT, R12, 0x16, PT ;  /* 0x000000160c00780c */ /* 0x000fe40003f86070 */
[----:B------:R-:W-:Y:S02]  /*4b00*/  PRMT R2, RZ, 0x7610, R2 ;  /* 0x00007610ff027816 */ /* 0x000fe40000000002 */
[----:B0-----:R-:W-:Y:S02]  /*4b10*/  SHF.R.U32.HI R5, RZ, 0x4, R3 ;  /* 0x00000004ff057819 */ /* 0x001fe40000011603 */
[----:B------:R-:W-:Y:S02]  /*4b20*/  SEL R3, RZ, 0x1, !P1 ;  /* 0x00000001ff037807 */ /* 0x000fe40004800000 */
[----:B------:R-:W-:Y:S01]  /*4b30*/  ISETP.GE.U32.AND P1, PT, R0, UR4, PT ;  /* 0x0000000400007c0c */ /* 0x000fe2000bf26070 */
[----:B------:R-:W-:Y:S01]  /*4b40*/  IMAD R13, R5, -0x16, R4 ;  /* 0xffffffea050d7824 */ /* 0x000fe200078e0204 */
[----:B------:R-:W-:-:S02]  /*4b50*/  LOP3.LUT R10, R10, R3, RZ, 0x3c, !PT ;  /* 0x000000030a0a7212 */ /* 0x000fc400078e3cff */
[----:B------:R-:W-:Y:S02]  /*4b60*/  ISETP.GE.U32.AND.EX P1, PT, R9, UR5, PT, P1 ;  /* 0x0000000509007c0c */ /* 0x000fe4000bf26110 */
[----:B------:R-:W-:-:S11]  /*4b70*/  @P4 LOP3.LUT R10, R10, 0x1, R5, 0x78, !PT ;  /* 0x000000010a0a4812 */ /* 0x000fd600078e7805 */
[----:B------:R-:W-:Y:S05]  /*4b80*/  @P1 BRA `(.L_x_83) ;  /* 0x0000000400501947 */ /* 0x000fea0003800000 */
[----:B------:R-:W-:Y:S01]  /*4b90*/  ULDC.64 UR4, c[0x0][0x628] ;  /* 0x00018a0000047ab9 */ /* 0x000fe20000000a00 */
[----:B------:R-:W0:Y:S01]  /*4ba0*/  S2R R17, SR_CTAID.X ;  /* 0x0000000000117919 */ /* 0x000e220000002500 */
[----:B------:R-:W-:Y:S01]  /*4bb0*/  ISETP.NE.U32.AND P1, PT, RZ, UR4, PT ;  /* 0x00000004ff007c0c */ /* 0x000fe2000bf25070 */
[----:B------:R-:W-:Y:S01]  /*4bc0*/  ULDC UR7, c[0x0][0x630] ;  /* 0x00018c0000077ab9 */ /* 0x000fe20000000800 */
[----:B------:R-:W-:Y:S01]  /*4bd0*/  IMAD.MOV.U32 R2, RZ, RZ, R0 ;  /* 0x000000ffff027224 */ /* 0x000fe200078e0000 */
[----:B------:R-:W1:Y:S01]  /*4be0*/  S2R R14, SR_CTAID.Y ;  /* 0x00000000000e7919 */ /* 0x000e620000002600 */
[----:B------:R-:W-:Y:S01]  /*4bf0*/  ISETP.NE.AND.EX P1, PT, RZ, UR5, PT, P1 ;  /* 0x00000005ff007c0c */ /* 0x000fe2000bf25310 */
[----:B------:R-:W-:-:S12]  /*4c00*/  IMAD.MOV.U32 R3, RZ, RZ, R9 ;  /* 0x000000ffff037224 */ /* 0x000fd800078e0009 */
[----:B------:R-:W-:Y:S05]  /*4c10*/  @!P1 BRA `(.L_x_84) ;  /* 0x0000000000289947 */ /* 0x000fea0003800000 */
[----:B------:R-:W-:Y:S02]  /*4c20*/  ULDC UR6, c[0x0][0x634] ;  /* 0x00018d0000067ab9 */ /* 0x000fe40000000800 */
[----:B------:R-:W-:-:S05]  /*4c30*/  IADD3 R7, P1, R0, UR6, RZ ;  /* 0x0000000600077c10 */ /* 0x000fca000ff3e0ff */
[----:B------:R-:W-:-:S04]  /*4c40*/  IMAD.X R19, RZ, RZ, R9, P1 ;  /* 0x000000ffff137224 */ /* 0x000fc800008e0609 */
[----:B------:R-:W-:-:S04]  /*4c50*/  IMAD.WIDE.U32 R4, R19, UR4, RZ ;  /* 0x0000000413047c25 */ /* 0x000fc8000f8e00ff */
[----:B------:R-:W-:-:S04]  /*4c60*/  IMAD.WIDE.U32 R4, P1, R7, UR5, R4 ;  /* 0x0000000507047c25 */ /* 0x000fc8000f820004 */
[----:B------:R-:W-:-:S04]  /*4c70*/  IMAD.WIDE.U32 R6, R7, UR4, RZ ;  /* 0x0000000407067c25 */ /* 0x000fc8000f8e00ff */
[----:B------:R-:W-:Y:S01]  /*4c80*/  IMAD.X R3, RZ, RZ, RZ, P1 ;  /* 0x000000ffff037224 */ /* 0x000fe200008e06ff */
[----:B------:R-:W-:Y:S01]  /*4c90*/  IADD3 RZ, P1, R7, R4, RZ ;  /* 0x0000000407ff7210 */ /* 0x000fe20007f3e0ff */
[----:B------:R-:W-:-:S04]  /*4ca0*/  IMAD.MOV.U32 R2, RZ, RZ, R5 ;  /* 0x000000ffff027224 */ /* 0x000fc800078e0005 */
[----:B------:R-:W-:-:S08]  /*4cb0*/  IMAD.WIDE.U32.X R2, R19, UR5, R2, P1 ;  /* 0x0000000513027c25 */ /* 0x000fd000088e0402 */
.L_x_84:
[--C-:B------:R-:W-:Y:S01]  /*4cc0*/  SHF.R.U64 R6, R2, UR7, R3.reuse ;  /* 0x0000000702067c19 */ /* 0x100fe20008001203 */
[----:B------:R-:W-:Y:S01]  /*4cd0*/  ULDC.64 UR4, c[0x0][0x620] ;  /* 0x0001880000047ab9 */ /* 0x000fe20000000a00 */
[----:B------:R-:W-:Y:S01]  /*4ce0*/  SHF.R.U32.HI R2, RZ, UR7, R3 ;  /* 0x00000007ff027c19 */ /* 0x000fe20008011603 */
[----:B------:R-:W-:Y:S01]  /*4cf0*/  IMAD.MOV.U32 R3, RZ, RZ, R9 ;  /* 0x000000ffff037224 */ /* 0x000fe200078e0009 */
[----:B------:R-:W-:Y:S01]  /*4d00*/  IADD3 R5, P1, RZ, -R6, RZ ;  /* 0x80000006ff057210 */ /* 0x000fe20007f3e0ff */
[----:B------:R-:W2:Y:S01]  /*4d10*/  LDC R22, c[0x0][0x144] ;  /* 0x00005100ff167b82 */ /* 0x000ea20000000800 */
[----:B0-----:R-:W-:Y:S01]  /*4d20*/  I2FP.F32.U32 R7, R17 ;  /* 0x0000001100077245 */ /* 0x001fe20000201000 */
[----:B------:R-:W-:Y:S01]  /*4d30*/  ULDC.64 UR8, c[0x0][0x640] ;  /* 0x0001900000087ab9 */ /* 0x000fe20000000a00 */
[----:B------:R-:W-:Y:S01]  /*4d40*/  ULDC UR6, c[0x0][0x608] ;  /* 0x0001820000067ab9 */ /* 0x000fe20000000800 */
[----:B------:R-:W-:Y:S01]  /*4d50*/  IMAD.X R2, RZ, RZ, ~R2, P1 ;  /* 0x000000ffff027224 */ /* 0x000fe200008e0e02 */
[----:B------:R-:W-:-:S03]  /*4d60*/  ISETP.NE.U32.AND P1, PT, RZ, UR8, PT ;  /* 0x00000008ff007c0c */ /* 0x000fc6000bf25070 */
[----:B------:R-:W-:Y:S01]  /*4d70*/  IMAD R4, R2, UR4, RZ ;  /* 0x0000000402047c24 */ /* 0x000fe2000f8e02ff */
[----:B------:R-:W0:Y:S01]  /*4d80*/  LDC R19, c[0x0][0x148] ;  /* 0x00005200ff137b82 */ /* 0x000e220000000800 */
[----:B------:R-:W-:Y:S01]  /*4d90*/  IMAD.MOV.U32 R2, RZ, RZ, R0 ;  /* 0x000000ffff027224 */ /* 0x000fe200078e0000 */
[----:B------:R-:W-:-:S03]  /*4da0*/  ISETP.NE.AND.EX P1, PT, RZ, UR9, PT, P1 ;  /* 0x00000009ff007c0c */ /* 0x000fc6000bf25310 */
[----:B------:R-:W-:Y:S01]  /*4db0*/  IMAD.WIDE.U32 R2, R5, UR4, R2 ;  /* 0x0000000405027c25 */ /* 0x000fe2000f8e0002 */
[----:B------:R-:W-:-:S03]  /*4dc0*/  ULDC UR4, c[0x0][0x150] ;  /* 0x0000540000047ab9 */ /* 0x000fc60000000800 */
[----:B------:R-:W-:Y:S02]  /*4dd0*/  IMAD R5, R5, UR5, R4 ;  /* 0x0000000505057c24 */ /* 0x000fe4000f8e0204 */
[----:B------:R-:W-:Y:S01]  /*4de0*/  FMUL R4, R7, UR4 ;  /* 0x0000000407047c20 */ /* 0x000fe20008400000 */
[----:B------:R-:W-:Y:S01]  /*4df0*/  ULDC UR4, c[0x0][0x618] ;  /* 0x0001860000047ab9 */ /* 0x000fe20000000800 */
[----:B------:R-:W-:Y:S01]  /*4e00*/  ULDC UR5, c[0x0][0x154] ;  /* 0x0000550000057ab9 */ /* 0x000fe20000000800 */
[----:B------:R-:W-:-:S03]  /*4e10*/  IMAD.IADD R3, R3, 0x1, R5 ;  /* 0x0000000103037824 */ /* 0x000fc600078e0205 */
[----:B------:R-:W3:Y:S02]  /*4e20*/  F2I.U32.TRUNC.NTZ R4, R4 ;  /* 0x0000000400047305 */ /* 0x000ee4000020f000 */
[----:B------:R-:W-:Y:S02]  /*4e30*/  SHF.R.U64 R7, R2, UR4, R3 ;  /* 0x0000000402077c19 */ /* 0x000fe40008001203 */
[----:B-1----:R-:W-:-:S05]  /*4e40*/  I2FP.F32.U32 R2, R14 ;  /* 0x0000000e00027245 */ /* 0x002fca0000201000 */
[----:B------:R-:W-:Y:S01]  /*4e50*/  FMUL R21, R2, UR5 ;  /* 0x0000000502157c20 */ /* 0x000fe20008400000 */
[----:B------:R-:W-:Y:S01]  /*4e60*/  SHF.R.U32.HI R2, RZ, UR4, R3 ;  /* 0x00000004ff027c19 */ /* 0x000fe20008011603 */
[----:B------:R-:W-:-:S03]  /*4e70*/  ULDC UR4, c[0x0][0x658] ;  /* 0x0001960000047ab9 */ /* 0x000fc60000000800 */
[--C-:B------:R-:W-:Y:S01]  /*4e80*/  SHF.R.U64 R20, R7, UR6, R2.reuse ;  /* 0x0000000607147c19 */ /* 0x100fe20008001202 */
[----:B------:R-:W1:Y:S01]  /*4e90*/  F2I.U32.TRUNC.NTZ R21, R21 ;  /* 0x0000001500157305 */ /* 0x000e62000020f000 */
[----:B------:R-:W-:Y:S01]  /*4ea0*/  SHF.R.U32.HI R3, RZ, UR6, R2 ;  /* 0x00000006ff037c19 */ /* 0x000fe20008011602 */
[----:B---3--:R-:W-:-:S03]  /*4eb0*/  IMAD.MOV R4, RZ, RZ, -R4 ;  /* 0x000000ffff047224 */ /* 0x008fc600078e0a04 */
[----:B------:R-:W-:Y:S01]  /*4ec0*/  SHF.R.U64 R18, R20, UR4, R3 ;  /* 0x0000000414127c19 */ /* 0x000fe20008001203 */
[----:B--2---:R-:W-:Y:S01]  /*4ed0*/  IMAD R17, R22, R4, R17 ;  /* 0x0000000416117224 */ /* 0x004fe200078e0211 */
[----:B------:R-:W-:-:S03]  /*4ee0*/  SHF.R.U32.HI R23, RZ, UR4, R3 ;  /* 0x00000004ff177c19 */ /* 0x000fc60008011603 */
[----:B------:R-:W-:Y:S02]  /*4ef0*/  IMAD.MOV.U32 R2, RZ, RZ, R18 ;  /* 0x000000ffff027224 */ /* 0x000fe400078e0012 */
[----:B------:R-:W-:Y:S01]  /*4f00*/  IMAD.MOV.U32 R3, RZ, RZ, R23 ;  /* 0x000000ffff037224 */ /* 0x000fe200078e0017 */
[----:B------:R-:W-:Y:S06]  /*4f10*/  @!P1 BRA `(.L_x_85) ;  /* 0x0000000000289947 */ /* 0x000fec0003800000 */
[----:B------:R-:W-:Y:S02]  /*4f20*/  ULDC UR4, c[0x0][0x64c] ;  /* 0x0001930000047ab9 */ /* 0x000fe40000000800 */
[----:B------:R-:W-:-:S05]  /*4f30*/  IADD3 R3, P1, R18, UR4, RZ ;  /* 0x0000000412037c10 */ /* 0x000fca000ff3e0ff */
[----:B------:R-:W-:-:S04]  /*4f40*/  IMAD.X R23, RZ, RZ, R23, P1 ;  /* 0x000000ffff177224 */ /* 0x000fc800008e0617 */
[----:B------:R-:W-:-:S04]  /*4f50*/  IMAD.WIDE.U32 R4, R23, UR8, RZ ;  /* 0x0000000817047c25 */ /* 0x000fc8000f8e00ff */
[----:B------:R-:W-:-:S04]  /*4f60*/  IMAD.WIDE.U32 R4, P1, R3, UR9, R4 ;  /* 0x0000000903047c25 */ /* 0x000fc8000f820004 */
[----:B------:R-:W-:-:S04]  /*4f70*/  IMAD.WIDE.U32 R2, R3, UR8, RZ ;  /* 0x0000000803027c25 */ /* 0x000fc8000f8e00ff */
[----:B------:R-:W-:Y:S01]  /*4f80*/  IMAD.MOV.U32 R2, RZ, RZ, R5 ;  /* 0x000000ffff027224 */ /* 0x000fe200078e0005 */
[----:B------:R-:W-:Y:S01]  /*4f90*/  IADD3 RZ, P4, R3, R4, RZ ;  /* 0x0000000403ff7210 */ /* 0x000fe20007f9e0ff */
[----:B------:R-:W-:-:S04]  /*4fa0*/  IMAD.X R3, RZ, RZ, RZ, P1 ;  /* 0x000000ffff037224 */ /* 0x000fc800008e06ff */
[----:B------:R-:W-:-:S08]  /*4fb0*/  IMAD.WIDE.U32.X R2, R23, UR9, R2, P4 ;  /* 0x0000000917027c25 */ /* 0x000fd0000a0e0402 */
.L_x_85:
[----:B------:R-:W-:Y:S01]  /*4fc0*/  ULDC UR4, c[0x0][0x648] ;  /* 0x0001920000047ab9 */ /* 0x000fe20000000800 */
[----:B-1----:R-:W-:Y:S01]  /*4fd0*/  IMAD.MOV R21, RZ, RZ, -R21 ;  /* 0x000000ffff157224 */ /* 0x002fe200078e0a15 */
[----:B------:R-:W-:Y:S01]  /*4fe0*/  SHF.R.U64 R3, R2, UR4, R3 ;  /* 0x0000000402037c19 */ /* 0x000fe20008001203 */
[----:B------:R-:W-:Y:S01]  /*4ff0*/  ULDC UR4, c[0x0][0x638] ;  /* 0x00018e0000047ab9 */ /* 0x000fe20000000800 */
[----:B------:R-:W-:Y:S01]  /*5000*/  LOP3.LUT R20, R20, UR17, RZ, 0xc0, !PT ;  /* 0x0000001114147c12 */ /* 0x000fe2000f8ec0ff */
[----:B0-----:R-:W-:Y:S01]  /*5010*/  @P2 IMAD R17, R19, R21, R14 ;  /* 0x0000001513112224 */ /* 0x001fe200078e020e */
[----:B------:R-:W-:Y:S01]  /*5020*/  ULDC UR5, c[0x0][0x610] ;  /* 0x0001840000057ab9 */ /* 0x000fe20000000800 */
[----:B------:R-:W-:Y:S02]  /*5030*/  IMAD.MOV R5, RZ, RZ, -R3 ;  /* 0x000000ffff057224 */ /* 0x000fe400078e0a03 */
[----:B------:R-:W-:Y:S01]  /*5040*/  IMAD R14, R3, UR18, R20 ;  /* 0x00000012030e7c24 */ /* 0x000fe2000f8e0214 */
[----:B------:R-:W-:Y:S01]  /*5050*/  LOP3.LUT R3, R7, UR16, RZ, 0xc0, !PT ;  /* 0x0000001007037c12 */ /* 0x000fe2000f8ec0ff */
[----:B------:R-:W-:Y:S01]  /*5060*/  IMAD R18, R5, UR4, R18 ;  /* 0x0000000405127c24 */ /* 0x000fe2000f8e0212 */
[----:B------:R-:W-:Y:S01]  /*5070*/  ULDC UR4, c[0x0][0x600] ;  /* 0x0001800000047ab9 */ /* 0x000fe20000000800 */
[----:B------:R-:W-:-:S02]  /*5080*/  IMAD R14, R14, UR5, R17 ;  /* 0x000000050e0e7c24 */ /* 0x000fc4000f8e0211 */
[----:B------:R-:W-:Y:S02]  /*5090*/  IMAD R3, R18, UR4, R3 ;  /* 0x0000000412037c24 */ /* 0x000fe4000f8e0203 */
[----:B------:R-:W-:-:S03]  /*50a0*/  IMAD.MOV.U32 R2, RZ, RZ, 0x1 ;  /* 0x00000001ff027424 */ /* 0x000fc600078e00ff */
[----:B------:R-:W-:Y:S02]  /*50b0*/  SEL R17, R3, R14, !P2 ;  /* 0x0000000e03117207 */ /* 0x000fe40005000000 */
[----:B------:R-:W-:-:S07]  /*50c0*/  SEL R14, R14, R3, !P2 ;  /* 0x000000030e0e7207 */ /* 0x000fce0005000000 */
.L_x_83:
[----:B------:R-:W-:Y:S05]  /*50d0*/  BSYNC B1 ;  /* 0x0000000000017941 */ /* 0x000fea0003800000 */
.L_x_82:
[----:B------:R-:W-:-:S13]  /*50e0*/  LOP3.LUT P1, RZ, R2, 0xff, RZ, 0xc0, !PT ;  /* 0x000000ff02ff7812 */ /* 0x000fda000782c0ff */
[----:B------:R-:W-:Y:S05]  /*50f0*/  @P1 BRA `(.L_x_86) ;  /* 0xfffffff400481947 */ /* 0x000fea000383ffff */
[----:B------:R-:W-:Y:S05]  /*5100*/  BSYNC B0 ;  /* 0x0000000000007941 */ /* 0x000fea0003800000 */
.L_x_74:
[----:B------:R-:W-:-:S03]  /*5110*/  UMOV UR4, 0xffffffff ;  /* 0xffffffff00047882 */ /* 0x000fc60000000000 */
[----:B------:R-:W-:Y:S05]  /*5120*/  BRA.DIV UR4, `(.L_x_87) ;  /* 0x0000000e04a47947 */ /* 0x000fea000b800000 */
[----:B------:R-:W-:-:S13]  /*5130*/  ELECT P0, URZ, PT ;  /* 0x00000000003f782f */ /* 0x000fda0003800000 */
.L_x_119:
[----:B------:R-:W-:Y:S04]  /*5140*/  BSSY B0, `(.L_x_88) ;  /* 0x00000cd000007945 */ /* 0x000fe80003800000 */
[----:B------:R-:W-:Y:S05]  /*5150*/  @!P0 BRA `(.L_x_89) ;  /* 0x0000000c002c8947 */ /* 0x000fea0003800000 */
[----:B------:R-:W-:-:S04]  /*5160*/  LOP3.LUT R8, R8, 0x2, RZ, 0xfc, !PT ;  /* 0x0000000208087812 */ /* 0x000fc800078efcff */
[----:B------:R-:W-:-:S13]  /*5170*/  ISETP.NE.AND P0, PT, R8, 0x3, PT ;  /* 0x000000030800780c */ /* 0x000fda0003f05270 */
[----:B------:R-:W-:Y:S05]  /*5180*/  @!P0 BRA `(.L_x_90) ;  /* 0x0000000000048947 */ /* 0x000fea0003800000 */
[----:B------:R-:W-:Y:S01]  /*5190*/  BPT.TRAP 0x1 ;  /* 0x000000040000795c */ /* 0x000fe20000300000 */
.L_x_90:
[----:B------:R-:W0:Y:S01]  /*51a0*/  S2R R3, SR_CgaCtaId ;  /* 0x0000000000037919 */ /* 0x000e220000008800 */
[----:B------:R-:W-:Y:S02]  /*51b0*/  MOV R0, 0x400 ;  /* 0x0000040000007802 */ /* 0x000fe40000000f00 */
[----:B------:R-:W-:Y:S02]  /*51c0*/  SHF.L.U32 R2, R10, 0x1f, RZ ;  /* 0x0000001f0a027819 */ /* 0x000fe400000006ff */
[----:B0-----:R-:W-:-:S05]  /*51d0*/  LEA R0, R3, R0, 0x18 ;  /* 0x0000000003007211 */ /* 0x001fca00078ec0ff */
[----:B------:R-:W-:-:S04]  /*51e0*/  VIADD R0, R0, 0xb0 ;  /* 0x000000b000007836 */ /* 0x000fc80000000000 */
[C---:B------:R-:W-:Y:S02]  /*51f0*/  IMAD R5, R13.reuse, 0x8, R0 ;  /* 0x000000080d057824 */ /* 0x040fe400078e0200 */
[----:B------:R-:W-:Y:S02]  /*5200*/  VIADD R13, R13, 0x1 ;  /* 0x000000010d0d7836 */ /* 0x000fe40000000000 */
[----:B------:R-:W0:Y:S03]  /*5210*/  SYNCS.PHASECHK.TRANS64.TRYWAIT P0, [R5+URZ], R2 ;  /* 0x00000002050075a7 */ /* 0x000e26000800017f */
[----:B------:R-:W-:-:S04]  /*5220*/  ISETP.NE.AND P1, PT, R13, 0x16, PT ;  /* 0x000000160d00780c */ /* 0x000fc80003f25270 */
[----:B------:R-:W-:Y:S02]  /*5230*/  SEL R3, RZ, 0x1, P1 ;  /* 0x00000001ff037807 */ /* 0x000fe40000800000 */
[----:B------:R-:W-:Y:S02]  /*5240*/  SEL R13, R13, RZ, P1 ;  /* 0x000000ff0d0d7207 */ /* 0x000fe40000800000 */
[----:B------:R-:W-:-:S03]  /*5250*/  LOP3.LUT R10, R10, R3, RZ, 0x3c, !PT ;  /* 0x000000030a0a7212 */ /* 0x000fc600078e3cff */
[----:B------:R-:W-:Y:S01]  /*5260*/  IMAD R7, R13, 0x8, R0 ;  /* 0x000000080d077824 */ /* 0x000fe200078e0200 */
[----:B------:R-:W-:Y:S01]  /*5270*/  SHF.L.U32 R4, R10, 0x1f, RZ ;  /* 0x0000001f0a047819 */ /* 0x000fe200000006ff */
[----:B0-----:R-:W-:Y:S06]  /*5280*/  @!P0 BRA `(.L_x_91) ;  /* 0x0000000c00708947 */ /* 0x001fec0003800000 */
.L_x_120:
[----:B------:R-:W1:Y:S01]  /*5290*/  SYNCS.PHASECHK.TRANS64.TRYWAIT P0, [R7+URZ], R4 ;  /* 0x00000004070075a7 */ /* 0x000e62000800017f */
[----:B0-----:R-:W-:-:S05]  /*52a0*/  VIADD R2, R13, 0x1 ;  /* 0x000000010d027836 */ /* 0x001fca0000000000 */
[----:B------:R-:W-:-:S04]  /*52b0*/  ISETP.NE.AND P1, PT, R2, 0x16, PT ;  /* 0x000000160200780c */ /* 0x000fc80003f25270 */
[----:B------:R-:W-:Y:S02]  /*52c0*/  SEL R3, RZ, 0x1, P1 ;  /* 0x00000001ff037807 */ /* 0x000fe40000800000 */
[----:B------:R-:W-:Y:S02]  /*52d0*/  SEL R9, R2, RZ, P1 ;  /* 0x000000ff02097207 */ /* 0x000fe40000800000 */
[----:B------:R-:W-:-:S03]  /*52e0*/  LOP3.LUT R10, R10, R3, RZ, 0x3c, !PT ;  /* 0x000000030a0a7212 */ /* 0x000fc600078e3cff */
[----:B------:R-:W-:Y:S01]  /*52f0*/  IMAD R6, R9, 0x8, R0 ;  /* 0x0000000809067824 */ /* 0x000fe200078e0200 */
[----:B------:R-:W-:Y:S01]  /*5300*/  SHF.L.U32 R5, R10, 0x1f, RZ ;  /* 0x0000001f0a057819 */ /* 0x000fe200000006ff */
[----:B-1----:R-:W-:Y:S06]  /*5310*/  @!P0 BRA `(.L_x_92) ;  /* 0x0000000c00608947 */ /* 0x002fec0003800000 */
.L_x_121:
[----:B------:R-:W1:Y:S01]  /*5320*/  SYNCS.PHASECHK.TRANS64.TRYWAIT P0, [R6+URZ], R5 ;  /* 0x00000005060075a7 */ /* 0x000e62000800017f */
[----:B------:R-:W-:-:S05]  /*5330*/  VIADD R2, R9, 0x1 ;  /* 0x0000000109027836 */ /* 0x000fca0000000000 */
[----:B------:R-:W-:-:S04]  /*5340*/  ISETP.NE.AND P1, PT, R2, 0x16, PT ;  /* 0x000000160200780c */ /* 0x000fc80003f25270 */
[----:B------:R-:W-:Y:S02]  /*5350*/  SEL R3, RZ, 0x1, P1 ;  /* 0x00000001ff037807 */ /* 0x000fe40000800000 */
[----:B0-----:R-:W-:Y:S02]  /*5360*/  SEL R7, R2, RZ, P1 ;  /* 0x000000ff02077207 */ /* 0x001fe40000800000 */
[----:B------:R-:W-:-:S03]  /*5370*/  LOP3.LUT R10, R10, R3, RZ, 0x3c, !PT ;  /* 0x000000030a0a7212 */ /* 0x000fc600078e3cff */
[----:B------:R-:W-:Y:S01]  /*5380*/  IMAD R9, R7, 0x8, R0 ;  /* 0x0000000807097824 */ /* 0x000fe200078e0200 */
[----:B------:R-:W-:Y:S01]  /*5390*/  SHF.L.U32 R4, R10, 0x1f, RZ ;  /* 0x0000001f0a047819 */ /* 0x000fe200000006ff */
[----:B-1----:R-:W-:Y:S06]  /*53a0*/  @!P0 BRA `(.L_x_93) ;  /* 0x0000000c00508947 */ /* 0x002fec0003800000 */
.L_x_122:
[----:B------:R-:W1:Y:S01]  /*53b0*/  SYNCS.PHASECHK.TRANS64.TRYWAIT P0, [R9+URZ], R4 ;  /* 0x00000004090075a7 */ /* 0x000e62000800017f */
[----:B------:R-:W-:-:S05]  /*53c0*/  VIADD R2, R7, 0x1 ;  /* 0x0000000107027836 */ /* 0x000fca0000000000 */
[----:B------:R-:W-:-:S04]  /*53d0*/  ISETP.NE.AND P1, PT, R2, 0x16, PT ;  /* 0x000000160200780c */ /* 0x000fc80003f25270 */
[----:B------:R-:W-:Y:S02]  /*53e0*/  SEL R3, RZ, 0x1, P1 ;  /* 0x00000001ff037807 */ /* 0x000fe40000800000 */
[----:B------:R-:W-:Y:S02]  /*53f0*/  SEL R7, R2, RZ, P1 ;  /* 0x000000ff02077207 */ /* 0x000fe40000800000 */
[----:B------:R-:W-:-:S03]  /*5400*/  LOP3.LUT R10, R10, R3, RZ, 0x3c, !PT ;  /* 0x000000030a0a7212 */ /* 0x000fc600078e3cff */
[----:B0-----:R-:W-:Y:S01]  /*5410*/  IMAD R6, R7, 0x8, R0 ;  /* 0x0000000807067824 */ /* 0x001fe200078e0200 */
[----:B------:R-:W-:Y:S01]  /*5420*/  SHF.L.U32 R5, R10, 0x1f, RZ ;  /* 0x0000001f0a057819 */ /* 0x000fe200000006ff */
[----:B-1----:R-:W-:Y:S06]  /*5430*/  @!P0 BRA `(.L_x_94) ;  /* 0x0000000c00408947 */ /* 0x002fec0003800000 */
.L_x_123:
        /* <DEDUP_REMOVED lines=9> */
.L_x_124:
        /* <DEDUP_REMOVED lines=9> */
.L_x_125:
        /* <DEDUP_REMOVED lines=9> */
.L_x_126:
        /* <DEDUP_REMOVED lines=9> */
.L_x_127:
        /* <DEDUP_REMOVED lines=9> */
.L_x_128:
        /* <DEDUP_REMOVED lines=9> */
.L_x_129:
        /* <DEDUP_REMOVED lines=9> */
.L_x_130:
        /* <DEDUP_REMOVED lines=9> */
.L_x_131:
        /* <DEDUP_REMOVED lines=9> */
.L_x_132:
        /* <DEDUP_REMOVED lines=9> */
.L_x_133:
        /* <DEDUP_REMOVED lines=9> */
.L_x_134:
        /* <DEDUP_REMOVED lines=9> */
.L_x_135:
        /* <DEDUP_REMOVED lines=9> */
.L_x_136:
        /* <DEDUP_REMOVED lines=9> */
.L_x_137:
        /* <DEDUP_REMOVED lines=9> */
.L_x_138:
        /* <DEDUP_REMOVED lines=9> */
.L_x_139:
[----:B------:R-:W1:Y:S01]  /*5d40*/  SYNCS.PHASECHK.TRANS64.TRYWAIT P0, [R6+URZ], R5 ;  /* 0x00000005060075a7 */ /* 0x000e62000800017f */
[----:B------:R-:W-:-:S05]  /*5d50*/  VIADD R2, R7, 0x1 ;  /* 0x0000000107027836 */ /* 0x000fca0000000000 */
[----:B------:R-:W-:-:S04]  /*5d60*/  ISETP.NE.AND P1, PT, R2, 0x16, PT ;  /* 0x000000160200780c */ /* 0x000fc80003f25270 */
[----:B0-----:R-:W-:Y:S02]  /*5d70*/  SEL R4, RZ, 0x1, P1 ;  /* 0x00000001ff047807 */ /* 0x001fe40000800000 */
[----:B------:R-:W-:Y:S02]  /*5d80*/  SEL R3, R2, RZ, P1 ;  /* 0x000000ff02037207 */ /* 0x000fe40000800000 */
[----:B------:R-:W-:Y:S01]  /*5d90*/  LOP3.LUT R4, R11, R4, RZ, 0x3c, !PT ;  /* 0x000000040b047212 */ /* 0x000fe200078e3cff */
[----:B-1----:R-:W-:Y:S06]  /*5da0*/  @!P0 BRA `(.L_x_111) ;  /* 0x0000000800388947 */ /* 0x002fec0003800000 */
.L_x_140:
[----:B------:R-:W-:Y:S01]  /*5db0*/  IMAD R3, R3, 0x8, R0 ;  /* 0x0000000803037824 */ /* 0x000fe200078e0200 */
[----:B------:R-:W-:-:S07]  /*5dc0*/  SHF.L.U32 R0, R4, 0x1f, RZ ;  /* 0x0000001f04007819 */ /* 0x000fce00000006ff */
.L_x_112:
[----:B-1----:R1:W2:Y:S02]  /*5dd0*/  SYNCS.PHASECHK.TRANS64.TRYWAIT P0, [R3+URZ], R0 ;  /* 0x00000000030075a7 */ /* 0x0022a4000800017f */
[----:B--2---:R-:W-:Y:S05]  /*5de0*/  @!P0 NANOSLEEP.SYNCS 0x989680 ;  /* 0x009896800000895d */ /* 0x004fea0003900000 */
[----:B------:R-:W2:Y:S02]  /*5df0*/  @!P0 SYNCS.PHASECHK.TRANS64 P0, [R3+URZ], R0 ;  /* 0x00000000030085a7 */ /* 0x000ea4000800007f */
[----:B--2---:R-:W-:Y:S05]  /*5e00*/  @!P0 BRA `(.L_x_112) ;  /* 0xfffffffc00f08947 */ /* 0x004fea000383ffff */
.L_x_89:
[----:B------:R-:W-:Y:S05]  /*5e10*/  BSYNC B0 ;  /* 0x0000000000007941 */ /* 0x000fea0003800000 */
.L_x_88:
[----:B------:R-:W-:Y:S05]  /*5e20*/  EXIT ;  /* 0x000000000000794d */ /* 0x000fea0003800000 */
.L_x_18:
[----:B-1----:R-:W-:-:S04]  /*5e30*/  IMAD.U32 R3, RZ, RZ, UR6 ;  /* 0x00000006ff037e24 */ /* 0x002fc8000f8e00ff */
[----:B------:R1:W4:Y:S03]  /*5e40*/  SYNCS.PHASECHK.TRANS64.TRYWAIT P0, [R3+URZ], R2 ;  /* 0x00000002030075a7 */ /* 0x000326000800017f */
[----:B----4-:R-:W-:Y:S05]  /*5e50*/  @!P0 NANOSLEEP.SYNCS 0x989680 ;  /* 0x009896800000895d */ /* 0x010fea0003900000 */
[----:B------:R-:W4:Y:S02]  /*5e60*/  @!P0 SYNCS.PHASECHK.TRANS64 P0, [R3+URZ], R2 ;  /* 0x00000002030085a7 */ /* 0x000f24000800007f */
[----:B----4-:R-:W-:Y:S05]  /*5e70*/  @!P0 BRA `(.L_x_18) ;  /* 0xfffffffc00ec8947 */ /* 0x010fea000383ffff */
[----:B------:R-:W-:Y:S05]  /*5e80*/  BRA `(.L_x_17) ;  /* 0xffffffb400a07947 */ /* 0x000fea000383ffff */
.L_x_24:
[----:B-1----:R-:W-:-:S04]  /*5e90*/  IMAD.U32 R4, RZ, RZ, UR12 ;  /* 0x0000000cff047e24 */ /* 0x002fc8000f8e00ff */
[----:B------:R1:W4:Y:S03]  /*5ea0*/  SYNCS.PHASECHK.TRANS64.TRYWAIT P0, [R4+URZ], R3 ;  /* 0x00000003040075a7 */ /* 0x000326000800017f */
[----:B----4-:R-:W-:Y:S05]  /*5eb0*/  @!P0 NANOSLEEP.SYNCS 0x989680 ;  /* 0x009896800000895d */ /* 0x010fea0003900000 */
[----:B------:R-:W4:Y:S02]  /*5ec0*/  @!P0 SYNCS.PHASECHK.TRANS64 P0, [R4+URZ], R3 ;  /* 0x00000003040085a7 */ /* 0x000f24000800007f */
[----:B----4-:R-:W-:Y:S05]  /*5ed0*/  @!P0 BRA `(.L_x_24) ;  /* 0xfffffffc00ec8947 */ /* 0x010fea000383ffff */
[----:B------:R-:W-:Y:S05]  /*5ee0*/  BRA `(.L_x_23) ;  /* 0xffffffb800c87947 */ /* 0x000fea000383ffff */
.L_x_75:
[----:B------:R-:W-:Y:S01]  /*5ef0*/  BSSY B1, `(.L_x_113) ;  /* 0x0000006000017945 */ /* 0x000fe20003800000 */
[----:B------:R-:W-:-:S07]  /*5f00*/  IMAD.MOV.U32 R2, RZ, RZ, -0x1 ;  /* 0xffffffffff027424 */ /* 0x000fce00078e00ff */
[----:B------:R-:W-:Y:S05]  /*5f10*/  WARPSYNC.COLLECTIVE R2, `(.L_x_114) ;  /* 0x00000000020c7348 */ /* 0x000fea0003c00000 */
[----:B------:R-:W-:Y:S02]  /*5f20*/  ELECT P1, UR62, PT ;  /* 0x00000000003e782f */ /* 0x000fe40003820000 */
[----:B------:R-:W-:Y:S01]  /*5f30*/  MOV R2, UR62 ;  /* 0x0000003e00027c02 */ /* 0x000fe20008000f00 */
[----:B------:R-:W-:Y:S10]  /*5f40*/  ENDCOLLECTIVE ;  /* 0x000000000000791b */ /* 0x000ff40003800000 */
.L_x_114:
[----:B------:R-:W-:Y:S05]  /*5f50*/  BSYNC B1 ;  /* 0x0000000000017941 */ /* 0x000fea0003800000 */
.L_x_113:
[----:B------:R-:W-:Y:S05]  /*5f60*/  BRA `(.L_x_115) ;  /* 0xffffffe400b87947 */ /* 0x000fea000383ffff */
.L_x_78:
[----:B0-----:R0:W1:Y:S02]  /*5f70*/  SYNCS.PHASECHK.TRANS64.TRYWAIT P1, [R14+URZ+0xb0], R5 ;  /* 0x0000b0050e0075a7 */ /* 0x001064000802017f */
[----:B-1----:R-:W-:Y:S05]  /*5f80*/  @!P1 NANOSLEEP.SYNCS 0x989680 ;  /* 0x009896800000995d */ /* 0x002fea0003900000 */
[----:B------:R-:W1:Y:S02]  /*5f90*/  @!P1 SYNCS.PHASECHK.TRANS64 P1, [R14+URZ+0xb0], R5 ;  /* 0x0000b0050e0095a7 */ /* 0x000e64000802007f */
[----:B-1----:R-:W-:Y:S05]  /*5fa0*/  @!P1 BRA `(.L_x_78) ;  /* 0xfffffffc00f09947 */ /* 0x002fea000383ffff */
[----:B------:R-:W-:Y:S05]  /*5fb0*/  BRA `(.L_x_116) ;  /* 0xffffffe400ec7947 */ /* 0x000fea000383ffff */
.L_x_87:
[----:B------:R-:W-:Y:S01]  /*5fc0*/  BSSY B0, `(.L_x_117) ;  /* 0x0000006000007945 */ /* 0x000fe20003800000 */
[----:B------:R-:W-:-:S07]  /*5fd0*/  IMAD.MOV.U32 R2, RZ, RZ, -0x1 ;  /* 0xffffffffff027424 */ /* 0x000fce00078e00ff */
[----:B------:R-:W-:Y:S05]  /*5fe0*/  WARPSYNC.COLLECTIVE R2, `(.L_x_118) ;  /* 0x00000000020c7348 */ /* 0x000fea0003c00000 */
[----:B------:R-:W-:Y:S02]  /*5ff0*/  ELECT P1, UR62, PT ;  /* 0x00000000003e782f */ /* 0x000fe40003820000 */
[----:B------:R-:W-:Y:S01]  /*6000*/  MOV R2, UR62 ;  /* 0x0000003e00027c02 */ /* 0x000fe20008000f00 */
[----:B------:R-:W-:Y:S10]  /*6010*/  ENDCOLLECTIVE ;  /* 0x000000000000791b */ /* 0x000ff40003800000 */
.L_x_118:
[----:B------:R-:W-:Y:S05]  /*6020*/  BSYNC B0 ;  /* 0x0000000000007941 */ /* 0x000fea0003800000 */
.L_x_117:
[----:B------:R-:W-:Y:S01]  /*6030*/  PLOP3.LUT P0, PT, P1, PT, PT, 0x80, 0x0 ;  /* 0x000000000000781c */ /* 0x000fe20000f0f070 */
[----:B------:R-:W-:-:S12]  /*6040*/  BRA `(.L_x_119) ;  /* 0xfffffff0003c7947 */ /* 0x000fd8000383ffff */
.L_x_91:
[----:B0-----:R0:W1:Y:S02]  /*6050*/  SYNCS.PHASECHK.TRANS64.TRYWAIT P0, [R5+URZ], R2 ;  /* 0x00000002050075a7 */ /* 0x001064000800017f */
[----:B-1----:R-:W-:Y:S05]  /*6060*/  @!P0 NANOSLEEP.SYNCS 0x989680 ;  /* 0x009896800000895d */ /* 0x002fea0003900000 */
[----:B------:R-:W1:Y:S02]  /*6070*/  @!P0 SYNCS.PHASECHK.TRANS64 P0, [R5+URZ], R2 ;  /* 0x00000002050085a7 */ /* 0x000e64000800007f */
[----:B-1----:R-:W-:Y:S05]  /*6080*/  @!P0 BRA `(.L_x_91) ;  /* 0xfffffffc00f08947 */ /* 0x002fea000383ffff */
[----:B------:R-:W-:Y:S05]  /*6090*/  BRA `(.L_x_120) ;  /* 0xfffffff0007c7947 */ /* 0x000fea000383ffff */
.L_x_92:
[----:B0-----:R0:W1:Y:S02]  /*60a0*/  SYNCS.PHASECHK.TRANS64.TRYWAIT P0, [R7+URZ], R4 ;  /* 0x00000004070075a7 */ /* 0x001064000800017f */
[----:B-1----:R-:W-:Y:S05]  /*60b0*/  @!P0 NANOSLEEP.SYNCS 0x989680 ;  /* 0x009896800000895d */ /* 0x002fea0003900000 */
[----:B------:R-:W1:Y:S02]  /*60c0*/  @!P0 SYNCS.PHASECHK.TRANS64 P0, [R7+URZ], R4 ;  /* 0x00000004070085a7 */ /* 0x000e64000800007f */
[----:B-1----:R-:W-:Y:S05]  /*60d0*/  @!P0 BRA `(.L_x_92) ;  /* 0xfffffffc00f08947 */ /* 0x002fea000383ffff */
[----:B------:R-:W-:Y:S05]  /*60e0*/  BRA `(.L_x_121) ;  /* 0xfffffff0008c7947 */ /* 0x000fea000383ffff */
.L_x_93:
[----:B0-----:R0:W1:Y:S02]  /*60f0*/  SYNCS.PHASECHK.TRANS64.TRYWAIT P0, [R6+URZ], R5 ;  /* 0x00000005060075a7 */ /* 0x001064000800017f */
[----:B-1----:R-:W-:Y:S05]  /*6100*/  @!P0 NANOSLEEP.SYNCS 0x989680 ;  /* 0x009896800000895d */ /* 0x002fea0003900000 */
[----:B------:R-:W1:Y:S02]  /*6110*/  @!P0 SYNCS.PHASECHK.TRANS64 P0, [R6+URZ], R5 ;  /* 0x00000005060085a7 */ /* 0x000e64000800007f */
[----:B-1----:R-:W-:Y:S05]  /*6120*/  @!P0 BRA `(.L_x_93) ;  /* 0xfffffffc00f08947 */ /* 0x002fea000383ffff */
[----:B------:R-:W-:Y:S05]  /*6130*/  BRA `(.L_x_122) ;  /* 0xfffffff0009c7947 */ /* 0x000fea000383ffff */
.L_x_94:
[----:B0-----:R0:W1:Y:S02]  /*6140*/  SYNCS.PHASECHK.TRANS64.TRYWAIT P0, [R9+URZ], R4 ;  /* 0x00000004090075a7 */ /* 0x001064000800017f */
[----:B-1----:R-:W-:Y:S05]  /*6150*/  @!P0 NANOSLEEP.SYNCS 0x989680 ;  /* 0x009896800000895d */ /* 0x002fea0003900000 */
[----:B------:R-:W1:Y:S02]  /*6160*/  @!P0 SYNCS.PHASECHK.TRANS64 P0, [R9+URZ], R4 ;  /* 0x00000004090085a7 */ /* 0x000e64000800007f */
[----:B-1----:R-:W-:Y:S05]  /*6170*/  @!P0 BRA `(.L_x_94) ;  /* 0xfffffffc00f08947 */ /* 0x002fea000383ffff */
[----:B------:R-:W-:Y:S05]  /*6180*/  BRA `(.L_x_123) ;  /* 0xfffffff000ac7947 */ /* 0x000fea000383ffff */
.L_x_95:
[----:B0-----:R0:W1:Y:S02]  /*6190*/  SYNCS.PHASECHK.TRANS64.TRYWAIT P0, [R6+URZ], R5 ;  /* 0x00000005060075a7 */ /* 0x001064000800017f */
[----:B-1----:R-:W-:Y:S05]  /*61a0*/  @!P0 NANOSLEEP.SYNCS 0x989680 ;  /* 0x009896800000895d */ /* 0x002fea0003900000 */
[----:B------:R-:W1:Y:S02]  /*61b0*/  @!P0 SYNCS.PHASECHK.TRANS64 P0, [R6+URZ], R5 ;  /* 0x00000005060085a7 */ /* 0x000e64000800007f */
[----:B-1----:R-:W-:Y:S05]  /*61c0*/  @!P0 BRA `(.L_x_95) ;  /* 0xfffffffc00f08947 */ /* 0x002fea000383ffff */
[----:B------:R-:W-:Y:S05]  /*61d0*/  BRA `(.L_x_124) ;  /* 0xfffffff000bc7947 */ /* 0x000fea000383ffff */
.L_x_96:
[----:B0-----:R0:W1:Y:S02]  /*61e0*/  SYNCS.PHASECHK.TRANS64.TRYWAIT P0, [R9+URZ], R4 ;  /* 0x00000004090075a7 */ /* 0x001064000800017f */
[----:B-1----:R-:W-:Y:S05]  /*61f0*/  @!P0 NANOSLEEP.SYNCS 0x989680 ;  /* 0x009896800000895d */ /* 0x002fea0003900000 */
[----:B------:R-:W1:Y:S02]  /*6200*/  @!P0 SYNCS.PHASECHK.TRANS64 P0, [R9+URZ], R4 ;  /* 0x00000004090085a7 */ /* 0x000e64000800007f */
[----:B-1----:R-:W-:Y:S05]  /*6210*/  @!P0 BRA `(.L_x_96) ;  /* 0xfffffffc00f08947 */ /* 0x002fea000383ffff */
[----:B------:R-:W-:Y:S05]  /*6220*/  BRA `(.L_x_125) ;  /* 0xfffffff000cc7947 */ /* 0x000fea000383ffff */
.L_x_97:
[----:B0-----:R0:W1:Y:S02]  /*6230*/  SYNCS.PHASECHK.TRANS64.TRYWAIT P0, [R6+URZ], R5 ;  /* 0x00000005060075a7 */ /* 0x001064000800017f */
[----:B-1----:R-:W-:Y:S05]  /*6240*/  @!P0 NANOSLEEP.SYNCS 0x989680 ;  /* 0x009896800000895d */ /* 0x002fea0003900000 */
[----:B------:R-:W1:Y:S02]  /*6250*/  @!P0 SYNCS.PHASECHK.TRANS64 P0, [R6+URZ], R5 ;  /* 0x00000005060085a7 */ /* 0x000e64000800007f */
[----:B-1----:R-:W-:Y:S05]  /*6260*/  @!P0 BRA `(.L_x_97) ;  /* 0xfffffffc00f08947 */ /* 0x002fea000383ffff */
[----:B------:R-:W-:Y:S05]  /*6270*/  BRA `(.L_x_126) ;  /* 0xfffffff000dc7947 */ /* 0x000fea000383ffff */
.L_x_98:
[----:B0-----:R0:W1:Y:S02]  /*6280*/  SYNCS.PHASECHK.TRANS64.TRYWAIT P0, [R9+URZ], R4 ;  /* 0x00000004090075a7 */ /* 0x001064000800017f */
[----:B-1----:R-:W-:Y:S05]  /*6290*/  @!P0 NANOSLEEP.SYNCS 0x989680 ;  /* 0x009896800000895d */ /* 0x002fea0003900000 */
[----:B------:R-:W1:Y:S02]  /*62a0*/  @!P0 SYNCS.PHASECHK.TRANS64 P0, [R9+URZ], R4 ;  /* 0x00000004090085a7 */ /* 0x000e64000800007f */
[----:B-1----:R-:W-:Y:S05]  /*62b0*/  @!P0 BRA `(.L_x_98) ;  /* 0xfffffffc00f08947 */ /* 0x002fea000383ffff */
[----:B------:R-:W-:Y:S05]  /*62c0*/  BRA `(.L_x_127) ;  /* 0xfffffff000ec7947 */ /* 0x000fea000383ffff */
.L_x_99:
[----:B0-----:R0:W1:Y:S02]  /*62d0*/  SYNCS.PHASECHK.TRANS64.TRYWAIT P0, [R6+URZ], R5 ;  /* 0x00000005060075a7 */ /* 0x001064000800017f */
[----:B-1----:R-:W-:Y:S05]  /*62e0*/  @!P0 NANOSLEEP.SYNCS 0x989680 ;  /* 0x009896800000895d */ /* 0x002fea0003900000 */
[----:B------:R-:W1:Y:S02]  /*62f0*/  @!P0 SYNCS.PHASECHK.TRANS64 P0, [R6+URZ], R5 ;  /* 0x00000005060085a7 */ /* 0x000e64000800007f */
[----:B-1----:R-:W-:Y:S05]  /*6300*/  @!P0 BRA `(.L_x_99) ;  /* 0xfffffffc00f08947 */ /* 0x002fea000383ffff */
[----:B------:R-:W-:Y:S05]  /*6310*/  BRA `(.L_x_128) ;  /* 0xfffffff000fc7947 */ /* 0x000fea000383ffff */
.L_x_100:
[----:B0-----:R0:W1:Y:S02]  /*6320*/  SYNCS.PHASECHK.TRANS64.TRYWAIT P0, [R9+URZ], R4 ;  /* 0x00000004090075a7 */ /* 0x001064000800017f */
[----:B-1----:R-:W-:Y:S05]  /*6330*/  @!P0 NANOSLEEP.SYNCS 0x989680 ;  /* 0x009896800000895d */ /* 0x002fea0003900000 */
[----:B------:R-:W1:Y:S02]  /*6340*/  @!P0 SYNCS.PHASECHK.TRANS64 P0, [R9+URZ], R4 ;  /* 0x00000004090085a7 */ /* 0x000e64000800007f */
[----:B-1----:R-:W-:Y:S05]  /*6350*/  @!P0 BRA `(.L_x_100) ;  /* 0xfffffffc00f08947 */ /* 0x002fea000383ffff */
[----:B------:R-:W-:Y:S05]  /*6360*/  BRA `(.L_x_129) ;  /* 0xfffffff4000c7947 */ /* 0x000fea000383ffff */
.L_x_101:
[----:B0-----:R0:W1:Y:S02]  /*6370*/  SYNCS.PHASECHK.TRANS64.TRYWAIT P0, [R6+URZ], R5 ;  /* 0x00000005060075a7 */ /* 0x001064000800017f */
[----:B-1----:R-:W-:Y:S05]  /*6380*/  @!P0 NANOSLEEP.SYNCS 0x989680 ;  /* 0x009896800000895d */ /* 0x002fea0003900000 */
[----:B------:R-:W1:Y:S02]  /*6390*/  @!P0 SYNCS.PHASECHK.TRANS64 P0, [R6+URZ], R5 ;  /* 0x00000005060085a7 */ /* 0x000e64000800007f */
[----:B-1----:R-:W-:Y:S05]  /*63a0*/  @!P0 BRA `(.L_x_101) ;  /* 0xfffffffc00f08947 */ /* 0x002fea000383ffff */
[----:B------:R-:W-:Y:S05]  /*63b0*/  BRA `(.L_x_130) ;  /* 0xfffffff4001c7947 */ /* 0x000fea000383ffff */
.L_x_102:
[----:B0-----:R0:W1:Y:S02]  /*63c0*/  SYNCS.PHASECHK.TRANS64.TRYWAIT P0, [R9+URZ], R4 ;  /* 0x00000004090075a7 */ /* 0x001064000800017f */
[----:B-1----:R-:W-:Y:S05]  /*63d0*/  @!P0 NANOSLEEP.SYNCS 0x989680 ;  /* 0x009896800000895d */ /* 0x002fea0003900000 */
[----:B------:R-:W1:Y:S02]  /*63e0*/  @!P0 SYNCS.PHASECHK.TRANS64 P0, [R9+URZ], R4 ;  /* 0x00000004090085a7 */ /* 0x000e64000800007f */
[----:B-1----:R-:W-:Y:S05]  /*63f0*/  @!P0 BRA `(.L_x_102) ;  /* 0xfffffffc00f08947 */ /* 0x002fea000383ffff */
[----:B------:R-:W-:Y:S05]  /*6400*/  BRA `(.L_x_131) ;  /* 0xfffffff4002c7947 */ /* 0x000fea000383ffff */
.L_x_103:
[----:B0-----:R0:W1:Y:S02]  /*6410*/  SYNCS.PHASECHK.TRANS64.TRYWAIT P0, [R6+URZ], R5 ;  /* 0x00000005060075a7 */ /* 0x001064000800017f */
[----:B-1----:R-:W-:Y:S05]  /*6420*/  @!P0 NANOSLEEP.SYNCS 0x989680 ;  /* 0x009896800000895d */ /* 0x002fea0003900000 */
[----:B------:R-:W1:Y:S02]  /*6430*/  @!P0 SYNCS.PHASECHK.TRANS64 P0, [R6+URZ], R5 ;  /* 0x00000005060085a7 */ /* 0x000e64000800007f */
[----:B-1----:R-:W-:Y:S05]  /*6440*/  @!P0 BRA `(.L_x_103) ;  /* 0xfffffffc00f08947 */ /* 0x002fea000383ffff */
[----:B------:R-:W-:Y:S05]  /*6450*/  BRA `(.L_x_132) ;  /* 0xfffffff4003c7947 */ /* 0x000fea000383ffff */
.L_x_104:
[----:B0-----:R0:W1:Y:S02]  /*6460*/  SYNCS.PHASECHK.TRANS64.TRYWAIT P0, [R9+URZ], R4 ;  /* 0x00000004090075a7 */ /* 0x001064000800017f */
[----:B-1----:R-:W-:Y:S05]  /*6470*/  @!P0 NANOSLEEP.SYNCS 0x989680 ;  /* 0x009896800000895d */ /* 0x002fea0003900000 */
[----:B------:R-:W1:Y:S02]  /*6480*/  @!P0 SYNCS.PHASECHK.TRANS64 P0, [R9+URZ], R4 ;  /* 0x00000004090085a7 */ /* 0x000e64000800007f */
[----:B-1----:R-:W-:Y:S05]  /*6490*/  @!P0 BRA `(.L_x_104) ;  /* 0xfffffffc00f08947 */ /* 0x002fea000383ffff */
[----:B------:R-:W-:Y:S05]  /*64a0*/  BRA `(.L_x_133) ;  /* 0xfffffff4004c7947 */ /* 0x000fea000383ffff */
.L_x_105:
[----:B0-----:R0:W1:Y:S02]  /*64b0*/  SYNCS.PHASECHK.TRANS64.TRYWAIT P0, [R6+URZ], R5 ;  /* 0x00000005060075a7 */ /* 0x001064000800017f */
[----:B-1----:R-:W-:Y:S05]  /*64c0*/  @!P0 NANOSLEEP.SYNCS 0x989680 ;  /* 0x009896800000895d */ /* 0x002fea0003900000 */
[----:B------:R-:W1:Y:S02]  /*64d0*/  @!P0 SYNCS.PHASECHK.TRANS64 P0, [R6+URZ], R5 ;  /* 0x00000005060085a7 */ /* 0x000e64000800007f */
[----:B-1----:R-:W-:Y:S05]  /*64e0*/  @!P0 BRA `(.L_x_105) ;  /* 0xfffffffc00f08947 */ /* 0x002fea000383ffff */
[----:B------:R-:W-:Y:S05]  /*64f0*/  BRA `(.L_x_134) ;  /* 0xfffffff4005c7947 */ /* 0x000fea000383ffff */
.L_x_106:
[----:B0-----:R0:W1:Y:S02]  /*6500*/  SYNCS.PHASECHK.TRANS64.TRYWAIT P0, [R9+URZ], R4 ;  /* 0x00000004090075a7 */ /* 0x001064000800017f */
[----:B-1----:R-:W-:Y:S05]  /*6510*/  @!P0 NANOSLEEP.SYNCS 0x989680 ;  /* 0x009896800000895d */ /* 0x002fea0003900000 */
[----:B------:R-:W1:Y:S02]  /*6520*/  @!P0 SYNCS.PHASECHK.TRANS64 P0, [R9+URZ], R4 ;  /* 0x00000004090085a7 */ /* 0x000e64000800007f */
[----:B-1----:R-:W-:Y:S05]  /*6530*/  @!P0 BRA `(.L_x_106) ;  /* 0xfffffffc00f08947 */ /* 0x002fea000383ffff */
[----:B------:R-:W-:Y:S05]  /*6540*/  BRA `(.L_x_135) ;  /* 0xfffffff4006c7947 */ /* 0x000fea000383ffff */
.L_x_107:
[----:B0-----:R0:W1:Y:S02]  /*6550*/  SYNCS.PHASECHK.TRANS64.TRYWAIT P0, [R6+URZ], R5 ;  /* 0x00000005060075a7 */ /* 0x001064000800017f */
[----:B-1----:R-:W-:Y:S05]  /*6560*/  @!P0 NANOSLEEP.SYNCS 0x989680 ;  /* 0x009896800000895d */ /* 0x002fea0003900000 */
[----:B------:R-:W1:Y:S02]  /*6570*/  @!P0 SYNCS.PHASECHK.TRANS64 P0, [R6+URZ], R5 ;  /* 0x00000005060085a7 */ /* 0x000e64000800007f */
[----:B-1----:R-:W-:Y:S05]  /*6580*/  @!P0 BRA `(.L_x_107) ;  /* 0xfffffffc00f08947 */ /* 0x002fea000383ffff */
[----:B------:R-:W-:Y:S05]  /*6590*/  BRA `(.L_x_136) ;  /* 0xfffffff4007c7947 */ /* 0x000fea000383ffff */
.L_x_108:
[----:B0-----:R0:W1:Y:S02]  /*65a0*/  SYNCS.PHASECHK.TRANS64.TRYWAIT P0, [R9+URZ], R4 ;  /* 0x00000004090075a7 */ /* 0x001064000800017f */
[----:B-1----:R-:W-:Y:S05]  /*65b0*/  @!P0 NANOSLEEP.SYNCS 0x989680 ;  /* 0x009896800000895d */ /* 0x002fea0003900000 */
[----:B------:R-:W1:Y:S02]  /*65c0*/  @!P0 SYNCS.PHASECHK.TRANS64 P0, [R9+URZ], R4 ;  /* 0x00000004090085a7 */ /* 0x000e64000800007f */
[----:B-1----:R-:W-:Y:S05]  /*65d0*/  @!P0 BRA `(.L_x_108) ;  /* 0xfffffffc00f08947 */ /* 0x002fea000383ffff */
[----:B------:R-:W-:Y:S05]  /*65e0*/  BRA `(.L_x_137) ;  /* 0xfffffff4008c7947 */ /* 0x000fea000383ffff */
.L_x_109:
[----:B0-----:R0:W1:Y:S02]  /*65f0*/  SYNCS.PHASECHK.TRANS64.TRYWAIT P0, [R6+URZ], R5 ;  /* 0x00000005060075a7 */ /* 0x001064000800017f */
[----:B-1----:R-:W-:Y:S05]  /*6600*/  @!P0 NANOSLEEP.SYNCS 0x989680 ;  /* 0x009896800000895d */ /* 0x002fea0003900000 */
[----:B------:R-:W1:Y:S02]  /*6610*/  @!P0 SYNCS.PHASECHK.TRANS64 P0, [R6+URZ], R5 ;  /* 0x00000005060085a7 */ /* 0x000e64000800007f */
[----:B-1----:R-:W-:Y:S05]  /*6620*/  @!P0 BRA `(.L_x_109) ;  /* 0xfffffffc00f08947 */ /* 0x002fea000383ffff */
[----:B------:R-:W-:Y:S05]  /*6630*/  BRA `(.L_x_138) ;  /* 0xfffffff4009c7947 */ /* 0x000fea000383ffff */
.L_x_110:
[----:B0-----:R0:W1:Y:S02]  /*6640*/  SYNCS.PHASECHK.TRANS64.TRYWAIT P0, [R9+URZ], R4 ;  /* 0x00000004090075a7 */ /* 0x001064000800017f */
[----:B-1----:R-:W-:Y:S05]  /*6650*/  @!P0 NANOSLEEP.SYNCS 0x989680 ;  /* 0x009896800000895d */ /* 0x002fea0003900000 */
[----:B------:R-:W1:Y:S02]  /*6660*/  @!P0 SYNCS.PHASECHK.TRANS64 P0, [R9+URZ], R4 ;  /* 0x00000004090085a7 */ /* 0x000e64000800007f */
[----:B-1----:R-:W-:Y:S05]  /*6670*/  @!P0 BRA `(.L_x_110) ;  /* 0xfffffffc00f08947 */ /* 0x002fea000383ffff */
[----:B------:R-:W-:Y:S05]  /*6680*/  BRA `(.L_x_139) ;  /* 0xfffffff400ac7947 */ /* 0x000fea000383ffff */
.L_x_111:
[----:B0-----:R0:W1:Y:S02]  /*6690*/  SYNCS.PHASECHK.TRANS64.TRYWAIT P0, [R6+URZ], R5 ;  /* 0x00000005060075a7 */ /* 0x001064000800017f */
[----:B-1----:R-:W-:Y:S05]  /*66a0*/  @!P0 NANOSLEEP.SYNCS 0x989680 ;  /* 0x009896800000895d */ /* 0x002fea0003900000 */
[----:B------:R-:W1:Y:S02]  /*66b0*/  @!P0 SYNCS.PHASECHK.TRANS64 P0, [R6+URZ], R5 ;  /* 0x00000005060085a7 */ /* 0x000e64000800007f */
[----:B-1----:R-:W-:Y:S05]  /*66c0*/  @!P0 BRA `(.L_x_111) ;  /* 0xfffffffc00f08947 */ /* 0x002fea000383ffff */
[----:B------:R-:W-:Y:S05]  /*66d0*/  BRA `(.L_x_140) ;  /* 0xfffffff400b47947 */ /* 0x000fea000383ffff */
.L_x_141:
[----:B------:R-:W-:-:S00]  /*66e0*/  BRA `(.L_x_141) ;  /* 0xfffffffc00fc7947 */ /* 0x000fc0000383ffff */
[----:B------:R-:W-:-:S00]  /*66f0*/  NOP ;  /* 0x0000000000007918 */ /* 0x000fc00000000000 */
        /* <DEDUP_REMOVED lines=8> */
.L_x_142:


//--------------------- .nv.shared._ZN7cutlass13device_kernelINS_4gemm6kernel13GemmUniversalIN4cute5tupleIJiiiiEEENS1_10collective13CollectiveMmaINS1_37MainloopSm90TmaGmmaWarpSpecializedFP8ILi22ENS5_IJNS4_1CILi1EEESB_SB_EEENS1_35KernelTmaWarpSpecializedCooperativeEEENS5_IJNSA_ILi128EEENSA_ILi32EEENSA_ILi64EEEEEENS_12float_e4m3_tENS5_IJlSB_lEEESJ_SK_NS4_8TiledMMAINS4_8MMA_AtomIJNS4_4SM904GMMA30MMA_64x32x32_F32E4M3E4M3_SS_TNILNSO_7ScaleInE1ELSQ_1EEEEEENS4_6LayoutINS5_IJNSA_ILi2EEESB_SB_EEENS5_IJSB_NSA_ILi0EEESW_EEEEENS5_IJNS4_10UnderscoreESZ_SZ_EEEEENS4_13SM90_TMA_LOADENS4_14ComposedLayoutINS4_7SwizzleILi2ELi4ELi3EEENS4_18smem_ptr_flag_bitsILi8EEENST_INS5_IJNSA_ILi8EEESH_EEENS5_IJSH_SB_EEEEEEEvNS4_8identityES12_S1C_vS1D_EENS_8epilogue10collective6detail29Sm90TmaWarpSpecializedAdapterINS1G_15DefaultEpilogueISJ_SK_SK_NS1F_6thread17LinearCombinationISJ_Li1EffLNS1K_9ScaleType4KindE0ELNS_15FloatRoundStyleE2ESJ_EENS1_15EpilogueDefaultEEEEEvvEEEEvNT_6ParamsE --------------------------
	.section	.nv.shared._ZN7cutlass13device_kernelINS_4gemm6kernel13GemmUniversalIN4cute5tupleIJiiiiEEENS1_10collective13CollectiveMmaINS1_37MainloopSm90TmaGmmaWarpSpecializedFP8ILi22ENS5_IJNS4_1CILi1EEESB_SB_EEENS1_35KernelTmaWarpSpecializedCooperativeEEENS5_IJNSA_ILi128EEENSA_ILi32EEENSA_ILi64EEEEEENS_12float_e4m3_tENS5_IJlSB_lEEESJ_SK_NS4_8TiledMMAINS4_8MMA_AtomIJNS4_4SM904GMMA30MMA_64x32x32_F32E4M3E4M3_SS_TNILNSO_7ScaleInE1ELSQ_1EEEEEENS4_6LayoutINS5_IJNSA_ILi2EEESB_SB_EEENS5_IJSB_NSA_ILi0EEESW_EEEEENS5_IJNS4_10UnderscoreESZ_SZ_EEEEENS4_13SM90_TMA_LOADENS4_14ComposedLayoutINS4_7SwizzleILi2ELi4ELi3EEENS4_18smem_ptr_flag_bitsILi8EEENST_INS5_IJNSA_ILi8EEESH_EEENS5_IJSH_SB_EEEEEEEvNS4_8identityES12_S1C_vS1D_EENS_8epilogue10collective6detail29Sm90TmaWarpSpecializedAdapterINS1G_15DefaultEpilogueISJ_SK_SK_NS1F_6thread17LinearCombinationISJ_Li1EffLNS1K_9ScaleType4KindE0ELNS_15FloatRoundStyleE2ESJ_EENS1_15EpilogueDefaultEEEEEvvEEEEvNT_6ParamsE,"aw",@nobits
	.sectionflags	@""
	.align	16
	.zero		1024


//--------------------- .nv.shared.reserved.0     --------------------------
	.section	.nv.shared.reserved.0,"aw",@nobits
	.weak		__nv_reservedSMEM_offset_0_alias
	.size		__nv_reservedSMEM_offset_0_alias, 0, 0
	.other		__nv_reservedSMEM_offset_0_alias,@"STO_CUDA_RESERVED_SHARED STV_DEFAULT"
__nv_reservedSMEM_offset_0_alias:
	.zero		0


//--------------------- .nv.global                --------------------------
	.section	.nv.global,"aw",@nobits
.nv.global:
	.type		_ZN39_INTERNAL_343ae2c4_4_k_cu_b636bf53_81844cute1_E,@object
	.size		_ZN39_INTERNAL_343ae2c4_4_k_cu_b636bf53_81844cute1_E,(_ZN39_INTERNAL_343ae2c4_4_k_cu_b636bf53_81844cuda3std3__45__cpo6cbeginE - _ZN39_INTERNAL_343ae2c4_4_k_cu_b636bf53_81844cute1_E)
_ZN39_INTERNAL_343ae2c4_4_k_cu_b636bf53_81844cute1_E:
	.zero		1
	.type		_ZN39_INTERNAL_343ae2c4_4_k_cu_b636bf53_81844cuda3std3__45__cpo6cbeginE,@object
	.size		_ZN39_INTERNAL_343ae2c4_4_k_cu_b636bf53_81844cuda3std3__45__cpo6cbeginE,(_ZN39_INTERNAL_343ae2c4_4_k_cu_b636bf53_81844cuda3std3__48in_placeE - _ZN39_INTERNAL_343ae2c4_4_k_cu_b636bf53_81844cuda3std3__45__cpo6cbeginE)
_ZN39_INTERNAL_343ae2c4_4_k_cu_b636bf53_81844cuda3std3__45__cpo6cbeginE:
	.zero		1
	.type		_ZN39_INTERNAL_343ae2c4_4_k_cu_b636bf53_81844cuda3std3__48in_placeE,@object
	.size		_ZN39_INTERNAL_343ae2c4_4_k_cu_b636bf53_81844cuda3std3__48in_placeE,(_ZN39_INTERNAL_343ae2c4_4_k_cu_b636bf53_81844cuda3std6ranges3__45__cpo9iter_moveE - _ZN39_INTERNAL_343ae2c4_4_k_cu_b636bf53_81844cuda3std3__48in_placeE)
_ZN39_INTERNAL_343ae2c4_4_k_cu_b636bf53_81844cuda3std3__48in_placeE:
	.zero		1
	.type		_ZN39_INTERNAL_343ae2c4_4_k_cu_b636bf53_81844cuda3std6ranges3__45__cpo9iter_moveE,@object
	.size		_ZN39_INTERNAL_343ae2c4_4_k_cu_b636bf53_81844cuda3std6ranges3__45__cpo9iter_moveE,(_ZN39_INTERNAL_343ae2c4_4_k_cu_b636bf53_81844cuda3std3__45__cpo5beginE - _ZN39_INTERNAL_343ae2c4_4_k_cu_b636bf53_81844cuda3std6ranges3__45__cpo9iter_moveE)
_ZN39_INTERNAL_343ae2c4_4_k_cu_b636bf53_81844cuda3std6ranges3__45__cpo9iter_moveE:
	.zero		1
	.type		_ZN39_INTERNAL_343ae2c4_4_k_cu_b636bf53_81844cuda3std3__45__cpo5beginE,@object
	.size		_ZN39_INTERNAL_343ae2c4_4_k_cu_b636bf53_81844cuda3std3__45__cpo5beginE,(_ZN39_INTERNAL_343ae2c4_4_k_cu_b636bf53_81844cuda3std3__441_GLOBAL__N__343ae2c4_4_k_cu_b636bf53_81846ignoreE - _ZN39_INTERNAL_343ae2c4_4_k_cu_b636bf53_81844cuda3std3__45__cpo5beginE)
_ZN39_INTERNAL_343ae2c4_4_k_cu_b636bf53_81844cuda3std3__45__cpo5beginE:
	.zero		1
	.type		_ZN39_INTERNAL_343ae2c4_4_k_cu_b636bf53_81844cuda3std3__441_GLOBAL__N__343ae2c4_4_k_cu_b636bf53_81846ignoreE,@object
	.size		_ZN39_INTERNAL_343ae2c4_4_k_cu_b636bf53_81844cuda3std3__441_GLOBAL__N__343ae2c4_4_k_cu_b636bf53_81846ignoreE,(_ZN39_INTERNAL_343ae2c4_4_k_cu_b636bf53_81844cute7productE - _ZN39_INTERNAL_343ae2c4_4_k_cu_b636bf53_81844cuda3std3__441_GLOBAL__N__343ae2c4_4_k_cu_b636bf53_81846ignoreE)
_ZN39_INTERNAL_343ae2c4_4_k_cu_b636bf53_81844cuda3std3__441_GLOBAL__N__343ae2c4_4_k_cu_b636bf53_81846ignoreE:
	.zero		1
	.type		_ZN39_INTERNAL_343ae2c4_4_k_cu_b636bf53_81844cute7productE,@object
	.size		_ZN39_INTERNAL_343ae2c4_4_k_cu_b636bf53_81844cute7productE,(_ZN39_INTERNAL_343ae2c4_4_k_cu_b636bf53_81844cuda3std3__45__cpo3endE - _ZN39_INTERNAL_343ae2c4_4_k_cu_b636bf53_81844cute7productE)
_ZN39_INTERNAL_343ae2c4_4_k_cu_b636bf53_81844cute7productE:
	.zero		1
	.type		_ZN39_INTERNAL_343ae2c4_4_k_cu_b636bf53_81844cuda3std3__45__cpo3endE,@object
	.size		_ZN39_INTERNAL_343ae2c4_4_k_cu_b636bf53_81844cuda3std3__45__cpo3endE,(_ZN39_INTERNAL_343ae2c4_4_k_cu_b636bf53_81844cuda3std3__419piecewise_constructE - _ZN39_INTERNAL_343ae2c4_4_k_cu_b636bf53_81844cuda3std3__45__cpo3endE)
_ZN39_INTERNAL_343ae2c4_4_k_cu_b636bf53_81844cuda3std3__45__cpo3endE:
	.zero		1
	.type		_ZN39_INTERNAL_343ae2c4_4_k_cu_b636bf53_81844cuda3std3__419piecewise_constructE,@object
	.size		_ZN39_INTERNAL_343ae2c4_4_k_cu_b636bf53_81844cuda3std3__419piecewise_constructE,(_ZN39_INTERNAL_343ae2c4_4_k_cu_b636bf53_81844cuda3std3__45__cpo4cendE - _ZN39_INTERNAL_343ae2c4_4_k_cu_b636bf53_81844cuda3std3__419piecewise_constructE)
_ZN39_INTERNAL_343ae2c4_4_k_cu_b636bf53_81844cuda3std3__419piecewise_constructE:
	.zero		1
	.type		_ZN39_INTERNAL_343ae2c4_4_k_cu_b636bf53_81844cuda3std3__45__cpo4cendE,@object
	.size		_ZN39_INTERNAL_343ae2c4_4_k_cu_b636bf53_81844cuda3std3__45__cpo4cendE,(_ZN39_INTERNAL_343ae2c4_4_k_cu_b636bf53_81844cuda3std6ranges3__45__cpo4swapE - _ZN39_INTERNAL_343ae2c4_4_k_cu_b636bf53_81844cuda3std3__45__cpo4cendE)
_ZN39_INTERNAL_343ae2c4_4_k_cu_b636bf53_81844cuda3std3__45__cpo4cendE:
	.zero		1
	.type		_ZN39_INTERNAL_343ae2c4_4_k_cu_b636bf53_81844cuda3std6ranges3__45__cpo4swapE,@object
	.size		_ZN39_INTERNAL_343ae2c4_4_k_cu_b636bf53_81844cuda3std6ranges3__45__cpo4swapE,(.L_7 - _ZN39_INTERNAL_343ae2c4_4_k_cu_b636bf53_81844cuda3std6ranges3__45__cpo4swapE)
_ZN39_INTERNAL_343ae2c4_4_k_cu_b636bf53_81844cuda3std6ranges3__45__cpo4swapE:
	.zero		1
.L_7:


//--------------------- .nv.constant0._ZN7cutlass13device_kernelINS_4gemm6kernel13GemmUniversalIN4cute5tupleIJiiiiEEENS1_10collective13CollectiveMmaINS1_37MainloopSm90TmaGmmaWarpSpecializedFP8ILi22ENS5_IJNS4_1CILi1EEESB_SB_EEENS1_35KernelTmaWarpSpecializedCooperativeEEENS5_IJNSA_ILi128EEENSA_ILi32EEENSA_ILi64EEEEEENS_12float_e4m3_tENS5_IJlSB_lEEESJ_SK_NS4_8TiledMMAINS4_8MMA_AtomIJNS4_4SM904GMMA30MMA_64x32x32_F32E4M3E4M3_SS_TNILNSO_7ScaleInE1ELSQ_1EEEEEENS4_6LayoutINS5_IJNSA_ILi2EEESB_SB_EEENS5_IJSB_NSA_ILi0EEESW_EEEEENS5_IJNS4_10UnderscoreESZ_SZ_EEEEENS4_13SM90_TMA_LOADENS4_14ComposedLayoutINS4_7SwizzleILi2ELi4ELi3EEENS4_18smem_ptr_flag_bitsILi8EEENST_INS5_IJNSA_ILi8EEESH_EEENS5_IJSH_SB_EEEEEEEvNS4_8identityES12_S1C_vS1D_EENS_8epilogue10collective6detail29Sm90TmaWarpSpecializedAdapterINS1G_15DefaultEpilogueISJ_SK_SK_NS1F_6thread17LinearCombinationISJ_Li1EffLNS1K_9ScaleType4KindE0ELNS_15FloatRoundStyleE2ESJ_EENS1_15EpilogueDefaultEEEEEvvEEEEvNT_6ParamsE --------------------------
	.section	.nv.constant0._ZN7cutlass13device_kernelINS_4gemm6kernel13GemmUniversalIN4cute5tupleIJiiiiEEENS1_10collective13CollectiveMmaINS1_37MainloopSm90TmaGmmaWarpSpecializedFP8ILi22ENS5_IJNS4_1CILi1EEESB_SB_EEENS1_35KernelTmaWarpSpecializedCooperativeEEENS5_IJNSA_ILi128EEENSA_ILi32EEENSA_ILi64EEEEEENS_12float_e4m3_tENS5_IJlSB_lEEESJ_SK_NS4_8TiledMMAINS4_8MMA_AtomIJNS4_4SM904GMMA30MMA_64x32x32_F32E4M3E4M3_SS_TNILNSO_7ScaleInE1ELSQ_1EEEEEENS4_6LayoutINS5_IJNSA_ILi2EEESB_SB_EEENS5_IJSB_NSA_ILi0EEESW_EEEEENS5_IJNS4_10UnderscoreESZ_SZ_EEEEENS4_13SM90_TMA_LOADENS4_14ComposedLayoutINS4_7SwizzleILi2ELi4ELi3EEENS4_18smem_ptr_flag_bitsILi8EEENST_INS5_IJNSA_ILi8EEESH_EEENS5_IJSH_SB_EEEEEEEvNS4_8identityES12_S1C_vS1D_EENS_8epilogue10collective6detail29Sm90TmaWarpSpecializedAdapterINS1G_15DefaultEpilogueISJ_SK_SK_NS1F_6thread17LinearCombinationISJ_Li1EffLNS1K_9ScaleType4KindE0ELNS_15FloatRoundStyleE2ESJ_EENS1_15EpilogueDefaultEEEEEvvEEEEvNT_6ParamsE,"a",@progbits
	.sectionflags	@""
	.align	4
.nv.constant0._ZN7cutlass13device_kernelINS_4gemm6kernel13GemmUniversalIN4cute5tupleIJiiiiEEENS1_10collective13CollectiveMmaINS1_37MainloopSm90TmaGmmaWarpSpecializedFP8ILi22ENS5_IJNS4_1CILi1EEESB_SB_EEENS1_35KernelTmaWarpSpecializedCooperativeEEENS5_IJNSA_ILi128EEENSA_ILi32EEENSA_ILi64EEEEEENS_12float_e4m3_tENS5_IJlSB_lEEESJ_SK_NS4_8TiledMMAINS4_8MMA_AtomIJNS4_4SM904GMMA30MMA_64x32x32_F32E4M3E4M3_SS_TNILNSO_7ScaleInE1ELSQ_1EEEEEENS4_6LayoutINS5_IJNSA_ILi2EEESB_SB_EEENS5_IJSB_NSA_ILi0EEESW_EEEEENS5_IJNS4_10UnderscoreESZ_SZ_EEEEENS4_13SM90_TMA_LOADENS4_14ComposedLayoutINS4_7SwizzleILi2ELi4ELi3EEENS4_18smem_ptr_flag_bitsILi8EEENST_INS5_IJNSA_ILi8EEESH_EEENS5_IJSH_SB_EEEEEEEvNS4_8identityES12_S1C_vS1D_EENS_8epilogue10collective6detail29Sm90TmaWarpSpecializedAdapterINS1G_15DefaultEpilogueISJ_SK_SK_NS1F_6thread17LinearCombinationISJ_Li1EffLNS1K_9ScaleType4KindE0ELNS_15FloatRoundStyleE2ESJ_EENS1_15EpilogueDefaultEEEEEvvEEEEvNT_6ParamsE:
	.zero		1664


//--------------------- SYMBOLS --------------------------

	.type		.nv.reservedSmem.offset0,@object
	.size		.nv.reservedSmem.offset0,0x4
